//
// Generated by NVIDIA NVVM Compiler
//
// Compiler Build ID: CL-36424714
// Cuda compilation tools, release 13.0, V13.0.88
// Based on NVVM 20.0.0
//

.version 9.0
.target sm_100
.address_size 64

	// .globl	_Z22test_shfl_sync_defaulti
.extern .func  (.param .b32 func_retval0) vprintf
(
	.param .b64 vprintf_param_0,
	.param .b64 vprintf_param_1
)
;
.global .align 4 .b8 shfl_up_sync_shared_var_arr[128];
.global .align 1 .b8 shfl_up_sync_updated[32];
.global .align 4 .b8 shfl_down_sync_shared_var_arr[128];
.global .align 1 .b8 shfl_down_sync_updated[32];
.global .align 4 .b8 shfl_sync_shared_var_arr[128];
.global .align 1 .b8 shfl_sync_updated[32];
.global .align 4 .b8 shfl_xor_sync_shared_var_arr[128];
.global .align 1 .b8 shfl_xor_sync_updated[32];
.global .align 4 .b8 default_results_shfl_up[128];
.global .align 4 .b8 custom_results_shfl_up[128];
.global .align 4 .b8 default_results_shfl_down[128];
.global .align 4 .b8 custom_results_shfl_down[128];
.global .align 4 .b8 default_results_shfl_xor[128];
.global .align 4 .b8 custom_results_shfl_xor[128];
.global .align 1 .b8 $str[19] = {84, 104, 114, 101, 97, 100, 32, 37, 100, 32, 102, 97, 105, 108, 101, 100, 46, 10};

.visible .entry _Z22test_shfl_sync_defaulti(
	.param .u32 _Z22test_shfl_sync_defaulti_param_0
)
{
	.local .align 8 .b8 	__local_depot0[8];
	.reg .b64 	%SP;
	.reg .b64 	%SPL;
	.reg .pred 	%p<3>;
	.reg .b32 	%r<6>;
	.reg .b64 	%rd<5>;

	mov.u64 	%SPL, __local_depot0;
	cvta.local.u64 	%SP, %SPL;
	ld.param.u32 	%r1, [_Z22test_shfl_sync_defaulti_param_0];
	shfl.sync.idx.b32	%r2|%p1, %r1, 0, 31, -1;
	setp.eq.s32 	%p2, %r2, %r1;
	@%p2 bra 	$L__BB0_2;
	add.u64 	%rd1, %SP, 0;
	add.u64 	%rd2, %SPL, 0;
	mov.u32 	%r3, %tid.x;
	st.local.u32 	[%rd2], %r3;
	mov.u64 	%rd3, $str;
	cvta.global.u64 	%rd4, %rd3;
	{ // callseq 0, 0
	.param .b64 param0;
	st.param.b64 	[param0], %rd4;
	.param .b64 param1;
	st.param.b64 	[param1], %rd1;
	.param .b32 retval0;
	call.uni (retval0), 
	vprintf, 
	(
	param0, 
	param1
	);
	ld.param.b32 	%r4, [retval0];
	} // callseq 0
$L__BB0_2:
	ret;

}
	// .globl	_Z21test_shfl_sync_customi
.visible .entry _Z21test_shfl_sync_customi(
	.param .u32 _Z21test_shfl_sync_customi_param_0
)
{
	.local .align 8 .b8 	__local_depot1[8];
	.reg .b64 	%SP;
	.reg .b64 	%SPL;
	.reg .pred 	%p<2>;
	.reg .b16 	%rs<3>;
	.reg .b32 	%r<6>;
	.reg .b64 	%rd<11>;

	mov.u64 	%SPL, __local_depot1;
	cvta.local.u64 	%SP, %SPL;
	ld.param.u32 	%r2, [_Z21test_shfl_sync_customi_param_0];
	mov.u32 	%r1, %tid.x;
	cvt.u64.u32 	%rd1, %r1;
	mul.wide.u32 	%rd2, %r1, 4;
	mov.u64 	%rd3, shfl_sync_shared_var_arr;
	add.s64 	%rd4, %rd3, %rd2;
	st.global.u32 	[%rd4], %r2;
	mov.u64 	%rd5, shfl_sync_updated;
	add.s64 	%rd6, %rd5, %rd1;
	mov.b16 	%rs1, 1;
	st.global.u8 	[%rd6], %rs1;
	ld.global.u32 	%r3, [shfl_sync_shared_var_arr];
	mov.b16 	%rs2, 0;
	st.global.u8 	[shfl_sync_updated], %rs2;
	setp.eq.s32 	%p1, %r3, %r2;
	@%p1 bra 	$L__BB1_2;
	add.u64 	%rd7, %SP, 0;
	add.u64 	%rd8, %SPL, 0;
	st.local.u32 	[%rd8], %r1;
	mov.u64 	%rd9, $str;
	cvta.global.u64 	%rd10, %rd9;
	{ // callseq 1, 0
	.param .b64 param0;
	st.param.b64 	[param0], %rd10;
	.param .b64 param1;
	st.param.b64 	[param1], %rd7;
	.param .b32 retval0;
	call.uni (retval0), 
	vprintf, 
	(
	param0, 
	param1
	);
	ld.param.b32 	%r4, [retval0];
	} // callseq 1
$L__BB1_2:
	ret;

}
	// .globl	_Z25test_shfl_up_sync_defaultv
.visible .entry _Z25test_shfl_up_sync_defaultv()
{
	.reg .pred 	%p<6>;
	.reg .b32 	%r<12>;

	mov.u32 	%r1, %tid.x;
	not.b32 	%r2, %r1;
	and.b32  	%r3, %r1, 7;
	and.b32  	%r4, %r2, 31;
	shfl.sync.up.b32	%r5|%p1, %r4, 1, 6144, -1;
	setp.eq.s32 	%p2, %r3, 0;
	selp.b32 	%r6, 0, %r5, %p2;
	add.s32 	%r7, %r6, %r4;
	shfl.sync.up.b32	%r8|%p3, %r7, 2, 6144, -1;
	setp.lt.u32 	%p4, %r3, 2;
	selp.b32 	%r9, 0, %r8, %p4;
	add.s32 	%r10, %r9, %r7;
	shfl.sync.up.b32	%r11|%p5, %r10, 4, 6144, -1;
	ret;

}
	// .globl	_Z24test_shfl_up_sync_customv
.visible .entry _Z24test_shfl_up_sync_customv()
{
	.reg .pred 	%p<5>;
	.reg .b16 	%rs<7>;
	.reg .b32 	%r<17>;
	.reg .b32 	%f<4>;
	.reg .b64 	%rd<13>;

	mov.u32 	%r9, %tid.x;
	not.b32 	%r10, %r9;
	and.b32  	%r1, %r10, 31;
	cvt.u64.u32 	%rd5, %r9;
	mul.wide.u32 	%rd6, %r9, 4;
	mov.u64 	%rd7, shfl_up_sync_shared_var_arr;
	add.s64 	%rd1, %rd7, %rd6;
	mov.u64 	%rd8, shfl_up_sync_updated;
	add.s64 	%rd2, %rd8, %rd5;
	cvt.rn.f32.u32 	%f1, %r9;
	mul.f32 	%f2, %f1, 0f3E000000;
	cvt.rmi.f32.f32 	%f3, %f2;
	cvt.rzi.s32.f32 	%r11, %f3;
	and.b32  	%r2, %r9, 7;
	shl.b32 	%r12, %r11, 3;
	st.global.u32 	[%rd1], %r1;
	mov.b16 	%rs1, 1;
	st.global.u8 	[%rd2], %rs1;
	setp.eq.s32 	%p1, %r2, 0;
	cvt.s64.s32 	%rd9, %r12;
	cvt.u64.u32 	%rd10, %r2;
	or.b64  	%rd11, %rd10, %rd9;
	shl.b64 	%rd12, %rd11, 2;
	add.s64 	%rd3, %rd7, %rd12;
	add.s64 	%rd4, %rd8, %rd11;
	mov.b32 	%r15, 0;
	@%p1 bra 	$L__BB3_2;
	ld.global.u32 	%r15, [%rd3+-4];
	mov.b16 	%rs2, 0;
	st.global.u8 	[%rd4+-1], %rs2;
$L__BB3_2:
	add.s32 	%r5, %r15, %r1;
	st.global.u32 	[%rd1], %r5;
	mov.b16 	%rs3, 1;
	st.global.u8 	[%rd2], %rs3;
	setp.lt.u32 	%p2, %r2, 2;
	mov.u32 	%r16, %r5;
	@%p2 bra 	$L__BB3_4;
	ld.global.u32 	%r16, [%rd3+-8];
	mov.b16 	%rs4, 0;
	st.global.u8 	[%rd4+-2], %rs4;
$L__BB3_4:
	setp.lt.u32 	%p3, %r2, 2;
	selp.b32 	%r13, 0, %r16, %p3;
	add.s32 	%r14, %r13, %r5;
	st.global.u32 	[%rd1], %r14;
	mov.b16 	%rs5, 1;
	st.global.u8 	[%rd2], %rs5;
	setp.lt.u32 	%p4, %r2, 4;
	@%p4 bra 	$L__BB3_6;
	mov.b16 	%rs6, 0;
	st.global.u8 	[%rd4+-4], %rs6;
$L__BB3_6:
	ret;

}
	// .globl	_Z27test_shfl_down_sync_defaultv
.visible .entry _Z27test_shfl_down_sync_defaultv()
{
	.reg .pred 	%p<6>;
	.reg .b32 	%r<12>;

	mov.u32 	%r1, %tid.x;
	not.b32 	%r2, %r1;
	and.b32  	%r3, %r1, 7;
	and.b32  	%r4, %r2, 31;
	shfl.sync.down.b32	%r5|%p1, %r4, 1, 6175, -1;
	setp.gt.u32 	%p2, %r3, 1;
	selp.b32 	%r6, 0, %r5, %p2;
	add.s32 	%r7, %r6, %r4;
	shfl.sync.down.b32	%r8|%p3, %r7, 2, 6175, -1;
	setp.gt.u32 	%p4, %r3, 2;
	selp.b32 	%r9, 0, %r8, %p4;
	add.s32 	%r10, %r9, %r7;
	shfl.sync.down.b32	%r11|%p5, %r10, 4, 6175, -1;
	ret;

}
	// .globl	_Z26test_shfl_down_sync_customv
.visible .entry _Z26test_shfl_down_sync_customv()
{
	.reg .pred 	%p<6>;
	.reg .b16 	%rs<7>;
	.reg .b32 	%r<17>;
	.reg .b32 	%f<4>;
	.reg .b64 	%rd<13>;

	mov.u32 	%r8, %tid.x;
	not.b32 	%r9, %r8;
	and.b32  	%r1, %r9, 31;
	cvt.u64.u32 	%rd5, %r8;
	mul.wide.u32 	%rd6, %r8, 4;
	mov.u64 	%rd7, shfl_down_sync_shared_var_arr;
	add.s64 	%rd1, %rd7, %rd6;
	mov.u64 	%rd8, shfl_down_sync_updated;
	add.s64 	%rd2, %rd8, %rd5;
	cvt.rn.f32.u32 	%f1, %r8;
	mul.f32 	%f2, %f1, 0f3E000000;
	cvt.rmi.f32.f32 	%f3, %f2;
	cvt.rzi.s32.f32 	%r10, %f3;
	and.b32  	%r2, %r8, 7;
	shl.b32 	%r11, %r10, 3;
	st.global.u32 	[%rd1], %r1;
	mov.b16 	%rs1, 1;
	st.global.u8 	[%rd2], %rs1;
	setp.eq.s32 	%p1, %r2, 7;
	cvt.s64.s32 	%rd9, %r11;
	cvt.u64.u32 	%rd10, %r2;
	or.b64  	%rd11, %rd10, %rd9;
	shl.b64 	%rd12, %rd11, 2;
	add.s64 	%rd3, %rd7, %rd12;
	add.s64 	%rd4, %rd8, %rd11;
	mov.u32 	%r15, %r1;
	@%p1 bra 	$L__BB5_2;
	ld.global.u32 	%r15, [%rd3+4];
	mov.b16 	%rs2, 0;
	st.global.u8 	[%rd4+1], %rs2;
$L__BB5_2:
	setp.gt.u32 	%p2, %r2, 1;
	selp.b32 	%r12, 0, %r15, %p2;
	add.s32 	%r5, %r12, %r1;
	st.global.u32 	[%rd1], %r5;
	mov.b16 	%rs3, 1;
	st.global.u8 	[%rd2], %rs3;
	setp.gt.u32 	%p3, %r2, 5;
	mov.u32 	%r16, %r5;
	@%p3 bra 	$L__BB5_4;
	ld.global.u32 	%r16, [%rd3+8];
	mov.b16 	%rs4, 0;
	st.global.u8 	[%rd4+2], %rs4;
$L__BB5_4:
	setp.gt.u32 	%p4, %r2, 2;
	selp.b32 	%r13, 0, %r16, %p4;
	add.s32 	%r14, %r13, %r5;
	st.global.u32 	[%rd1], %r14;
	mov.b16 	%rs5, 1;
	st.global.u8 	[%rd2], %rs5;
	setp.gt.u32 	%p5, %r2, 3;
	@%p5 bra 	$L__BB5_6;
	mov.b16 	%rs6, 0;
	st.global.u8 	[%rd4+4], %rs6;
$L__BB5_6:
	ret;

}
	// .globl	_Z26test_shfl_xor_sync_defaultv
.visible .entry _Z26test_shfl_xor_sync_defaultv()
{
	.reg .pred 	%p<6>;
	.reg .b32 	%r<13>;

	mov.u32 	%r1, %tid.x;
	not.b32 	%r2, %r1;
	and.b32  	%r3, %r2, 31;
	shfl.sync.bfly.b32	%r4|%p1, %r3, 16, 31, -1;
	add.s32 	%r5, %r4, %r3;
	shfl.sync.bfly.b32	%r6|%p2, %r5, 8, 31, -1;
	add.s32 	%r7, %r6, %r5;
	shfl.sync.bfly.b32	%r8|%p3, %r7, 4, 31, -1;
	add.s32 	%r9, %r8, %r7;
	shfl.sync.bfly.b32	%r10|%p4, %r9, 2, 31, -1;
	add.s32 	%r11, %r10, %r9;
	shfl.sync.bfly.b32	%r12|%p5, %r11, 1, 31, -1;
	ret;

}
	// .globl	_Z25test_shfl_xor_sync_customv
.visible .entry _Z25test_shfl_xor_sync_customv()
{
	.reg .pred 	%p<6>;
	.reg .b16 	%rs<11>;
	.reg .b32 	%r<41>;
	.reg .b32 	%f<19>;
	.reg .b64 	%rd<34>;

	mov.u32 	%r25, %tid.x;
	and.b32  	%r1, %r25, 31;
	xor.b32  	%r2, %r1, 31;
	cvt.u64.u32 	%rd3, %r25;
	mul.wide.u32 	%rd4, %r25, 4;
	mov.u64 	%rd5, shfl_xor_sync_shared_var_arr;
	add.s64 	%rd1, %rd5, %rd4;
	mov.u64 	%rd6, shfl_xor_sync_updated;
	add.s64 	%rd2, %rd6, %rd3;
	cvt.rn.f32.u32 	%f1, %r25;
	mul.f32 	%f2, %f1, 0f3D000000;
	cvt.rmi.f32.f32 	%f3, %f2;
	cvt.rzi.s32.f32 	%r3, %f3;
	st.global.u32 	[%rd1], %r2;
	mov.b16 	%rs1, 1;
	st.global.u8 	[%rd2], %rs1;
	xor.b32  	%r4, %r1, 16;
	cvt.rn.f32.u32 	%f4, %r4;
	mul.f32 	%f5, %f4, 0f3D000000;
	cvt.rmi.f32.f32 	%f6, %f5;
	cvt.rzi.s32.f32 	%r5, %f6;
	setp.gt.s32 	%p1, %r5, %r3;
	mov.u32 	%r37, %r2;
	@%p1 bra 	$L__BB7_2;
	shl.b32 	%r26, %r5, 5;
	or.b32  	%r27, %r26, %r4;
	cvt.s64.s32 	%rd7, %r27;
	add.s64 	%rd9, %rd6, %rd7;
	mul.wide.s32 	%rd10, %r27, 4;
	add.s64 	%rd12, %rd5, %rd10;
	ld.global.u32 	%r37, [%rd12];
	mov.b16 	%rs2, 0;
	st.global.u8 	[%rd9], %rs2;
$L__BB7_2:
	add.s32 	%r8, %r37, %r2;
	st.global.u32 	[%rd1], %r8;
	mov.b16 	%rs3, 1;
	st.global.u8 	[%rd2], %rs3;
	xor.b32  	%r9, %r1, 8;
	cvt.rn.f32.u32 	%f7, %r9;
	mul.f32 	%f8, %f7, 0f3D000000;
	cvt.rmi.f32.f32 	%f9, %f8;
	cvt.rzi.s32.f32 	%r10, %f9;
	setp.gt.s32 	%p2, %r10, %r3;
	mov.u32 	%r38, %r8;
	@%p2 bra 	$L__BB7_4;
	shl.b32 	%r28, %r10, 5;
	or.b32  	%r29, %r28, %r9;
	cvt.s64.s32 	%rd13, %r29;
	add.s64 	%rd15, %rd6, %rd13;
	mul.wide.s32 	%rd16, %r29, 4;
	add.s64 	%rd18, %rd5, %rd16;
	ld.global.u32 	%r38, [%rd18];
	mov.b16 	%rs4, 0;
	st.global.u8 	[%rd15], %rs4;
$L__BB7_4:
	add.s32 	%r13, %r38, %r8;
	st.global.u32 	[%rd1], %r13;
	mov.b16 	%rs5, 1;
	st.global.u8 	[%rd2], %rs5;
	xor.b32  	%r14, %r1, 4;
	cvt.rn.f32.u32 	%f10, %r14;
	mul.f32 	%f11, %f10, 0f3D000000;
	cvt.rmi.f32.f32 	%f12, %f11;
	cvt.rzi.s32.f32 	%r15, %f12;
	setp.gt.s32 	%p3, %r15, %r3;
	mov.u32 	%r39, %r13;
	@%p3 bra 	$L__BB7_6;
	shl.b32 	%r30, %r15, 5;
	or.b32  	%r31, %r30, %r14;
	cvt.s64.s32 	%rd19, %r31;
	add.s64 	%rd21, %rd6, %rd19;
	mul.wide.s32 	%rd22, %r31, 4;
	add.s64 	%rd24, %rd5, %rd22;
	ld.global.u32 	%r39, [%rd24];
	mov.b16 	%rs6, 0;
	st.global.u8 	[%rd21], %rs6;
$L__BB7_6:
	add.s32 	%r18, %r39, %r13;
	st.global.u32 	[%rd1], %r18;
	mov.b16 	%rs7, 1;
	st.global.u8 	[%rd2], %rs7;
	xor.b32  	%r19, %r1, 2;
	cvt.rn.f32.u32 	%f13, %r19;
	mul.f32 	%f14, %f13, 0f3D000000;
	cvt.rmi.f32.f32 	%f15, %f14;
	cvt.rzi.s32.f32 	%r20, %f15;
	setp.gt.s32 	%p4, %r20, %r3;
	mov.u32 	%r40, %r18;
	@%p4 bra 	$L__BB7_8;
	shl.b32 	%r32, %r20, 5;
	or.b32  	%r33, %r32, %r19;
	cvt.s64.s32 	%rd25, %r33;
	add.s64 	%rd27, %rd6, %rd25;
	mul.wide.s32 	%rd28, %r33, 4;
	add.s64 	%rd30, %rd5, %rd28;
	ld.global.u32 	%r40, [%rd30];
	mov.b16 	%rs8, 0;
	st.global.u8 	[%rd27], %rs8;
$L__BB7_8:
	add.s32 	%r34, %r40, %r18;
	st.global.u32 	[%rd1], %r34;
	mov.b16 	%rs9, 1;
	st.global.u8 	[%rd2], %rs9;
	xor.b32  	%r23, %r1, 1;
	cvt.rn.f32.u32 	%f16, %r23;
	mul.f32 	%f17, %f16, 0f3D000000;
	cvt.rmi.f32.f32 	%f18, %f17;
	cvt.rzi.s32.f32 	%r24, %f18;
	setp.gt.s32 	%p5, %r24, %r3;
	@%p5 bra 	$L__BB7_10;
	shl.b32 	%r35, %r24, 5;
	or.b32  	%r36, %r35, %r23;
	cvt.s64.s32 	%rd31, %r36;
	add.s64 	%rd33, %rd6, %rd31;
	mov.b16 	%rs10, 0;
	st.global.u8 	[%rd33], %rs10;
$L__BB7_10:
	ret;

}


// ===== COMPILED SASS (sm_100) =====

	.target	sm_100

	.elftype	@"ET_EXEC"


//--------------------- .note.nv.tkinfo           --------------------------
	.section	.note.nv.tkinfo,"",@"SHT_NOTE"
	.sectionflags	@"SHF_NOTE_NV_TKINFO"
	.tkinfo
        /*0018*/ 	.word	0x00000002
        /*0030*/ 	.string	""
        /*0030*/ 	.string	"ptxas"
        /*0030*/ 	.string	"Cuda compilation tools, release 13.0, V13.0.88"
        /*0030*/ 	.string	"Build cuda_13.0.r13.0/compiler.36424714_0"
        /*0030*/ 	.string	"-arch sm_100 -m 64 "



//--------------------- .note.nv.cuinfo           --------------------------
	.section	.note.nv.cuinfo,"",@"SHT_NOTE"
	.sectionflags	@"SHF_NOTE_NV_CUINFO"
        /*0018*/ 	.short	0x0002
        /*001a*/ 	.short	0x0064
        /*001c*/ 	.short	0x0082
	.zero		2


//--------------------- .nv.info                  --------------------------
	.section	.nv.info,"",@"SHT_CUDA_INFO"
	.align	4


	//----- nvinfo : EIATTR_REGCOUNT
	.align		4
        /*0000*/ 	.byte	0x04, 0x2f
        /*0002*/ 	.short	(.L_16 - .L_15)
	.align		4
.L_15:
        /*0004*/ 	.word	index@(_Z22test_shfl_sync_defaulti)
        /*0008*/ 	.word	0x00000018


	//----- nvinfo : EIATTR_FRAME_SIZE
	.align		4
.L_16:
        /*000c*/ 	.byte	0x04, 0x11
        /*000e*/ 	.short	(.L_18 - .L_17)
	.align		4
.L_17:
        /*0010*/ 	.word	index@(_Z22test_shfl_sync_defaulti)
        /*0014*/ 	.word	0x00000008


	//----- nvinfo : EIATTR_REGCOUNT
	.align		4
.L_18:
        /*0018*/ 	.byte	0x04, 0x2f
        /*001a*/ 	.short	(.L_20 - .L_19)
	.align		4
.L_19:
        /*001c*/ 	.word	index@(_Z21test_shfl_sync_customi)
        /*0020*/ 	.word	0x00000018


	//----- nvinfo : EIATTR_FRAME_SIZE
	.align		4
.L_20:
        /*0024*/ 	.byte	0x04, 0x11
        /*0026*/ 	.short	(.L_22 - .L_21)
	.align		4
.L_21:
        /*0028*/ 	.word	index@(_Z21test_shfl_sync_customi)
        /*002c*/ 	.word	0x00000008


	//----- nvinfo : EIATTR_REGCOUNT
	.align		4
.L_22:
        /*0030*/ 	.byte	0x04, 0x2f
        /*0032*/ 	.short	(.L_24 - .L_23)
	.align		4
.L_23:
        /*0034*/ 	.word	index@(_Z25test_shfl_up_sync_defaultv)
        /*0038*/ 	.word	0x00000004


	//----- nvinfo : EIATTR_FRAME_SIZE
	.align		4
.L_24:
        /*003c*/ 	.byte	0x04, 0x11
        /*003e*/ 	.short	(.L_26 - .L_25)
	.align		4
.L_25:
        /*0040*/ 	.word	index@(_Z25test_shfl_up_sync_defaultv)
        /*0044*/ 	.word	0x00000000


	//----- nvinfo : EIATTR_REGCOUNT
	.align		4
.L_26:
        /*0048*/ 	.byte	0x04, 0x2f
        /*004a*/ 	.short	(.L_28 - .L_27)
	.align		4
.L_27:
        /*004c*/ 	.word	index@(_Z24test_shfl_up_sync_customv)
        /*0050*/ 	.word	0x00000010


	//----- nvinfo : EIATTR_FRAME_SIZE
	.align		4
.L_28:
        /*0054*/ 	.byte	0x04, 0x11
        /*0056*/ 	.short	(.L_30 - .L_29)
	.align		4
.L_29:
        /*0058*/ 	.word	index@(_Z24test_shfl_up_sync_customv)
        /*005c*/ 	.word	0x00000000


	//----- nvinfo : EIATTR_REGCOUNT
	.align		4
.L_30:
        /*0060*/ 	.byte	0x04, 0x2f
        /*0062*/ 	.short	(.L_32 - .L_31)
	.align		4
.L_31:
        /*0064*/ 	.word	index@(_Z27test_shfl_down_sync_defaultv)
        /*0068*/ 	.word	0x00000004


	//----- nvinfo : EIATTR_FRAME_SIZE
	.align		4
.L_32:
        /*006c*/ 	.byte	0x04, 0x11
        /*006e*/ 	.short	(.L_34 - .L_33)
	.align		4
.L_33:
        /*0070*/ 	.word	index@(_Z27test_shfl_down_sync_defaultv)
        /*0074*/ 	.word	0x00000000


	//----- nvinfo : EIATTR_REGCOUNT
	.align		4
.L_34:
        /*0078*/ 	.byte	0x04, 0x2f
        /*007a*/ 	.short	(.L_36 - .L_35)
	.align		4
.L_35:
        /*007c*/ 	.word	index@(_Z26test_shfl_down_sync_customv)
        /*0080*/ 	.word	0x00000010


	//----- nvinfo : EIATTR_FRAME_SIZE
	.align		4
.L_36:
        /*0084*/ 	.byte	0x04, 0x11
        /*0086*/ 	.short	(.L_38 - .L_37)
	.align		4
.L_37:
        /*0088*/ 	.word	index@(_Z26test_shfl_down_sync_customv)
        /*008c*/ 	.word	0x00000000


	//----- nvinfo : EIATTR_REGCOUNT
	.align		4
.L_38:
        /*0090*/ 	.byte	0x04, 0x2f
        /*0092*/ 	.short	(.L_40 - .L_39)
	.align		4
.L_39:
        /*0094*/ 	.word	index@(_Z26test_shfl_xor_sync_defaultv)
        /*0098*/ 	.word	0x00000004


	//----- nvinfo : EIATTR_FRAME_SIZE
	.align		4
.L_40:
        /*009c*/ 	.byte	0x04, 0x11
        /*009e*/ 	.short	(.L_42 - .L_41)
	.align		4
.L_41:
        /*00a0*/ 	.word	index@(_Z26test_shfl_xor_sync_defaultv)
        /*00a4*/ 	.word	0x00000000


	//----- nvinfo : EIATTR_REGCOUNT
	.align		4
.L_42:
        /*00a8*/ 	.byte	0x04, 0x2f
        /*00aa*/ 	.short	(.L_44 - .L_43)
	.align		4
.L_43:
        /*00ac*/ 	.word	index@(_Z25test_shfl_xor_sync_customv)
        /*00b0*/ 	.word	0x0000001a


	//----- nvinfo : EIATTR_FRAME_SIZE
	.align		4
.L_44:
        /*00b4*/ 	.byte	0x04, 0x11
        /*00b6*/ 	.short	(.L_46 - .L_45)
	.align		4
.L_45:
        /*00b8*/ 	.word	index@(_Z25test_shfl_xor_sync_customv)
        /*00bc*/ 	.word	0x00000000


	//----- nvinfo : EIATTR_MIN_STACK_SIZE
	.align		4
.L_46:
        /*00c0*/ 	.byte	0x04, 0x12
        /*00c2*/ 	.short	(.L_48 - .L_47)
	.align		4
.L_47:
        /*00c4*/ 	.word	index@(_Z25test_shfl_xor_sync_customv)
        /*00c8*/ 	.word	0x00000000


	//----- nvinfo : EIATTR_MIN_STACK_SIZE
	.align		4
.L_48:
        /*00cc*/ 	.byte	0x04, 0x12
        /*00ce*/ 	.short	(.L_50 - .L_49)
	.align		4
.L_49:
        /*00d0*/ 	.word	index@(_Z26test_shfl_xor_sync_defaultv)
        /*00d4*/ 	.word	0x00000000


	//----- nvinfo : EIATTR_MIN_STACK_SIZE
	.align		4
.L_50:
        /*00d8*/ 	.byte	0x04, 0x12
        /*00da*/ 	.short	(.L_52 - .L_51)
	.align		4
.L_51:
        /*00dc*/ 	.word	index@(_Z26test_shfl_down_sync_customv)
        /*00e0*/ 	.word	0x00000000


	//----- nvinfo : EIATTR_MIN_STACK_SIZE
	.align		4
.L_52:
        /*00e4*/ 	.byte	0x04, 0x12
        /*00e6*/ 	.short	(.L_54 - .L_53)
	.align		4
.L_53:
        /*00e8*/ 	.word	index@(_Z27test_shfl_down_sync_defaultv)
        /*00ec*/ 	.word	0x00000000


	//----- nvinfo : EIATTR_MIN_STACK_SIZE
	.align		4
.L_54:
        /*00f0*/ 	.byte	0x04, 0x12
        /*00f2*/ 	.short	(.L_56 - .L_55)
	.align		4
.L_55:
        /*00f4*/ 	.word	index@(_Z24test_shfl_up_sync_customv)
        /*00f8*/ 	.word	0x00000000


	//----- nvinfo : EIATTR_MIN_STACK_SIZE
	.align		4
.L_56:
        /*00fc*/ 	.byte	0x04, 0x12
        /*00fe*/ 	.short	(.L_58 - .L_57)
	.align		4
.L_57:
        /*0100*/ 	.word	index@(_Z25test_shfl_up_sync_defaultv)
        /*0104*/ 	.word	0x00000000


	//----- nvinfo : EIATTR_MIN_STACK_SIZE
	.align		4
.L_58:
        /*0108*/ 	.byte	0x04, 0x12
        /*010a*/ 	.short	(.L_60 - .L_59)
	.align		4
.L_59:
        /*010c*/ 	.word	index@(_Z21test_shfl_sync_customi)
        /*0110*/ 	.word	0x00000008


	//----- nvinfo : EIATTR_MIN_STACK_SIZE
	.align		4
.L_60:
        /*0114*/ 	.byte	0x04, 0x12
        /*0116*/ 	.short	(.L_62 - .L_61)
	.align		4
.L_61:
        /*0118*/ 	.word	index@(_Z22test_shfl_sync_defaulti)
        /*011c*/ 	.word	0x00000008
.L_62:


//--------------------- .nv.compat                --------------------------
	.section	.nv.compat,"",@"SHT_CUDA_COMPAT_INFO"
	.align	4
        /*0000*/ 	.byte	0x02, 0x09, 0x00, 0x00, 0x02, 0x02, 0x01, 0x00, 0x02, 0x05, 0x05, 0x00, 0x03, 0x07, 0x01, 0x01
        /*0010*/ 	.byte	0x02, 0x03, 0x00, 0x00, 0x02, 0x06, 0x01, 0x00, 0x04, 0x0b, 0x08, 0x00, 0x09, 0x00, 0x00, 0x00
        /*0020*/ 	.byte	0x00, 0x00, 0x00, 0x00


//--------------------- .nv.info._Z25test_shfl_xor_sync_customv --------------------------
	.section	.nv.info._Z25test_shfl_xor_sync_customv,"",@"SHT_CUDA_INFO"
	.sectionflags	@""
	.align	4


	//----- nvinfo : EIATTR_CUDA_API_VERSION
	.align		4
        /*0000*/ 	.byte	0x04, 0x37
        /*0002*/ 	.short	(.L_64 - .L_63)
.L_63:
        /*0004*/ 	.word	0x00000082


	//----- nvinfo : EIATTR_SPARSE_MMA_MASK
	.align		4
.L_64:
        /*0008*/ 	.byte	0x03, 0x50
        /*000a*/ 	.short	0x0000


	//----- nvinfo : EIATTR_MAXREG_COUNT
	.align		4
        /*000c*/ 	.byte	0x03, 0x1b
        /*000e*/ 	.short	0x00ff


	//----- nvinfo : EIATTR_MERCURY_ISA_VERSION
	.align		4
        /*0010*/ 	.byte	0x03, 0x5f
        /*0012*/ 	.short	0x0101


	//----- nvinfo : EIATTR_VRC_CTA_INIT_COUNT
	.align		4
        /*0014*/ 	.byte	0x02, 0x4a
	.zero		1
	.zero		1


	//----- nvinfo : EIATTR_EXIT_INSTR_OFFSETS
	.align		4
        /*0018*/ 	.byte	0x04, 0x1c
        /*001a*/ 	.short	(.L_66 - .L_65)


	//   ....[0]....
.L_65:
        /*001c*/ 	.word	0x00000510


	//   ....[1]....
        /*0020*/ 	.word	0x00000560


	//----- nvinfo : EIATTR_SW_WAR
	.align		4
.L_66:
        /*0024*/ 	.byte	0x04, 0x36
        /*0026*/ 	.short	(.L_68 - .L_67)
.L_67:
        /*0028*/ 	.word	0x00000008
.L_68:


//--------------------- .nv.info._Z26test_shfl_xor_sync_defaultv --------------------------
	.section	.nv.info._Z26test_shfl_xor_sync_defaultv,"",@"SHT_CUDA_INFO"
	.sectionflags	@""
	.align	4


	//----- nvinfo : EIATTR_CUDA_API_VERSION
	.align		4
        /*0000*/ 	.byte	0x04, 0x37
        /*0002*/ 	.short	(.L_70 - .L_69)
.L_69:
        /*0004*/ 	.word	0x00000082


	//----- nvinfo : EIATTR_SPARSE_MMA_MASK
	.align		4
.L_70:
        /*0008*/ 	.byte	0x03, 0x50
        /*000a*/ 	.short	0x0000


	//----- nvinfo : EIATTR_MAXREG_COUNT
	.align		4
        /*000c*/ 	.byte	0x03, 0x1b
        /*000e*/ 	.short	0x00ff


	//----- nvinfo : EIATTR_MERCURY_ISA_VERSION
	.align		4
        /*0010*/ 	.byte	0x03, 0x5f
        /*0012*/ 	.short	0x0101


	//----- nvinfo : EIATTR_VRC_CTA_INIT_COUNT
	.align		4
        /*0014*/ 	.byte	0x02, 0x4a
	.zero		1
	.zero		1


	//----- nvinfo : EIATTR_EXIT_INSTR_OFFSETS
	.align		4
        /*0018*/ 	.byte	0x04, 0x1c
        /*001a*/ 	.short	(.L_72 - .L_71)


	//   ....[0]....
.L_71:
        /*001c*/ 	.word	0x00000010


	//----- nvinfo : EIATTR_SW_WAR
	.align		4
.L_72:
        /*0020*/ 	.byte	0x04, 0x36
        /*0022*/ 	.short	(.L_74 - .L_73)
.L_73:
        /*0024*/ 	.word	0x00000008
.L_74:


//--------------------- .nv.info._Z26test_shfl_down_sync_customv --------------------------
	.section	.nv.info._Z26test_shfl_down_sync_customv,"",@"SHT_CUDA_INFO"
	.sectionflags	@""
	.align	4


	//----- nvinfo : EIATTR_CUDA_API_VERSION
	.align		4
        /*0000*/ 	.byte	0x04, 0x37
        /*0002*/ 	.short	(.L_76 - .L_75)
.L_75:
        /*0004*/ 	.word	0x00000082


	//----- nvinfo : EIATTR_SPARSE_MMA_MASK
	.align		4
.L_76:
        /*0008*/ 	.byte	0x03, 0x50
        /*000a*/ 	.short	0x0000


	//----- nvinfo : EIATTR_MAXREG_COUNT
	.align		4
        /*000c*/ 	.byte	0x03, 0x1b
        /*000e*/ 	.short	0x00ff


	//----- nvinfo : EIATTR_MERCURY_ISA_VERSION
	.align		4
        /*0010*/ 	.byte	0x03, 0x5f
        /*0012*/ 	.short	0x0101


	//----- nvinfo : EIATTR_VRC_CTA_INIT_COUNT
	.align		4
        /*0014*/ 	.byte	0x02, 0x4a
	.zero		1
	.zero		1


	//----- nvinfo : EIATTR_EXIT_INSTR_OFFSETS
	.align		4
        /*0018*/ 	.byte	0x04, 0x1c
        /*001a*/ 	.short	(.L_78 - .L_77)


	//   ....[0]....
.L_77:
        /*001c*/ 	.word	0x000002e0


	//   ....[1]....
        /*0020*/ 	.word	0x00000300


	//----- nvinfo : EIATTR_CRS_STACK_SIZE
	.align		4
.L_78:
        /*0024*/ 	.byte	0x04, 0x1e
        /*0026*/ 	.short	(.L_80 - .L_79)
.L_79:
        /*0028*/ 	.word	0x00000000


	//----- nvinfo : EIATTR_SW_WAR
	.align		4
.L_80:
        /*002c*/ 	.byte	0x04, 0x36
        /*002e*/ 	.short	(.L_82 - .L_81)
.L_81:
        /*0030*/ 	.word	0x00000008
.L_82:


//--------------------- .nv.info._Z27test_shfl_down_sync_defaultv --------------------------
	.section	.nv.info._Z27test_shfl_down_sync_defaultv,"",@"SHT_CUDA_INFO"
	.sectionflags	@""
	.align	4


	//----- nvinfo : EIATTR_CUDA_API_VERSION
	.align		4
        /*0000*/ 	.byte	0x04, 0x37
        /*0002*/ 	.short	(.L_84 - .L_83)
.L_83:
        /*0004*/ 	.word	0x00000082


	//----- nvinfo : EIATTR_SPARSE_MMA_MASK
	.align		4
.L_84:
        /*0008*/ 	.byte	0x03, 0x50
        /*000a*/ 	.short	0x0000


	//----- nvinfo : EIATTR_MAXREG_COUNT
	.align		4
        /*000c*/ 	.byte	0x03, 0x1b
        /*000e*/ 	.short	0x00ff


	//----- nvinfo : EIATTR_MERCURY_ISA_VERSION
	.align		4
        /*0010*/ 	.byte	0x03, 0x5f
        /*0012*/ 	.short	0x0101


	//----- nvinfo : EIATTR_VRC_CTA_INIT_COUNT
	.align		4
        /*0014*/ 	.byte	0x02, 0x4a
	.zero		1
	.zero		1


	//----- nvinfo : EIATTR_EXIT_INSTR_OFFSETS
	.align		4
        /*0018*/ 	.byte	0x04, 0x1c
        /*001a*/ 	.short	(.L_86 - .L_85)


	//   ....[0]....
.L_85:
        /*001c*/ 	.word	0x00000010


	//----- nvinfo : EIATTR_SW_WAR
	.align		4
.L_86:
        /*0020*/ 	.byte	0x04, 0x36
        /*0022*/ 	.short	(.L_88 - .L_87)
.L_87:
        /*0024*/ 	.word	0x00000008
.L_88:


//--------------------- .nv.info._Z24test_shfl_up_sync_customv --------------------------
	.section	.nv.info._Z24test_shfl_up_sync_customv,"",@"SHT_CUDA_INFO"
	.sectionflags	@""
	.align	4


	//----- nvinfo : EIATTR_CUDA_API_VERSION
	.align		4
        /*0000*/ 	.byte	0x04, 0x37
        /*0002*/ 	.short	(.L_90 - .L_89)
.L_89:
        /*0004*/ 	.word	0x00000082


	//----- nvinfo : EIATTR_SPARSE_MMA_MASK
	.align		4
.L_90:
        /*0008*/ 	.byte	0x03, 0x50
        /*000a*/ 	.short	0x0000


	//----- nvinfo : EIATTR_MAXREG_COUNT
	.align		4
        /*000c*/ 	.byte	0x03, 0x1b
        /*000e*/ 	.short	0x00ff


	//----- nvinfo : EIATTR_MERCURY_ISA_VERSION
	.align		4
        /*0010*/ 	.byte	0x03, 0x5f
        /*0012*/ 	.short	0x0101


	//----- nvinfo : EIATTR_VRC_CTA_INIT_COUNT
	.align		4
        /*0014*/ 	.byte	0x02, 0x4a
	.zero		1
	.zero		1


	//----- nvinfo : EIATTR_EXIT_INSTR_OFFSETS
	.align		4
        /*0018*/ 	.byte	0x04, 0x1c
        /*001a*/ 	.short	(.L_92 - .L_91)


	//   ....[0]....
.L_91:
        /*001c*/ 	.word	0x000002a0


	//   ....[1]....
        /*0020*/ 	.word	0x000002c0


	//----- nvinfo : EIATTR_CRS_STACK_SIZE
	.align		4
.L_92:
        /*0024*/ 	.byte	0x04, 0x1e
        /*0026*/ 	.short	(.L_94 - .L_93)
.L_93:
        /*0028*/ 	.word	0x00000000


	//----- nvinfo : EIATTR_SW_WAR
	.align		4
.L_94:
        /*002c*/ 	.byte	0x04, 0x36
        /*002e*/ 	.short	(.L_96 - .L_95)
.L_95:
        /*0030*/ 	.word	0x00000008
.L_96:


//--------------------- .nv.info._Z25test_shfl_up_sync_defaultv --------------------------
	.section	.nv.info._Z25test_shfl_up_sync_defaultv,"",@"SHT_CUDA_INFO"
	.sectionflags	@""
	.align	4


	//----- nvinfo : EIATTR_CUDA_API_VERSION
	.align		4
        /*0000*/ 	.byte	0x04, 0x37
        /*0002*/ 	.short	(.L_98 - .L_97)
.L_97:
        /*0004*/ 	.word	0x00000082


	//----- nvinfo : EIATTR_SPARSE_MMA_MASK
	.align		4
.L_98:
        /*0008*/ 	.byte	0x03, 0x50
        /*000a*/ 	.short	0x0000


	//----- nvinfo : EIATTR_MAXREG_COUNT
	.align		4
        /*000c*/ 	.byte	0x03, 0x1b
        /*000e*/ 	.short	0x00ff


	//----- nvinfo : EIATTR_MERCURY_ISA_VERSION
	.align		4
        /*0010*/ 	.byte	0x03, 0x5f
        /*0012*/ 	.short	0x0101


	//----- nvinfo : EIATTR_VRC_CTA_INIT_COUNT
	.align		4
        /*0014*/ 	.byte	0x02, 0x4a
	.zero		1
	.zero		1


	//----- nvinfo : EIATTR_EXIT_INSTR_OFFSETS
	.align		4
        /*0018*/ 	.byte	0x04, 0x1c
        /*001a*/ 	.short	(.L_100 - .L_99)


	//   ....[0]....
.L_99:
        /*001c*/ 	.word	0x00000010


	//----- nvinfo : EIATTR_SW_WAR
	.align		4
.L_100:
        /*0020*/ 	.byte	0x04, 0x36
        /*0022*/ 	.short	(.L_102 - .L_101)
.L_101:
        /*0024*/ 	.word	0x00000008
.L_102:


//--------------------- .nv.info._Z21test_shfl_sync_customi --------------------------
	.section	.nv.info._Z21test_shfl_sync_customi,"",@"SHT_CUDA_INFO"
	.sectionflags	@""
	.align	4


	//----- nvinfo : EIATTR_CUDA_API_VERSION
	.align		4
        /*0000*/ 	.byte	0x04, 0x37
        /*0002*/ 	.short	(.L_104 - .L_103)
.L_103:
        /*0004*/ 	.word	0x00000082


	//----- nvinfo : EIATTR_KPARAM_INFO
	.align		4
.L_104:
        /*0008*/ 	.byte	0x04, 0x17
        /*000a*/ 	.short	(.L_106 - .L_105)
.L_105:
        /*000c*/ 	.word	0x00000000
        /*0010*/ 	.short	0x0000
        /*0012*/ 	.short	0x0000
        /*0014*/ 	.byte	0x00, 0xf0, 0x11, 0x00


	//----- nvinfo : EIATTR_SPARSE_MMA_MASK
	.align		4
.L_106:
        /*0018*/ 	.byte	0x03, 0x50
        /*001a*/ 	.short	0x0000


	//----- nvinfo : EIATTR_MAXREG_COUNT
	.align		4
        /*001c*/ 	.byte	0x03, 0x1b
        /*001e*/ 	.short	0x00ff


	//----- nvinfo : EIATTR_EXTERNS
	.align		4
        /*0020*/ 	.byte	0x04, 0x0f
        /*0022*/ 	.short	(.L_108 - .L_107)


	//   ....[0]....
	.align		4
.L_107:
        /*0024*/ 	.word	index@(vprintf)


	//----- nvinfo : EIATTR_MERCURY_ISA_VERSION
	.align		4
.L_108:
        /*0028*/ 	.byte	0x03, 0x5f
        /*002a*/ 	.short	0x0101


	//----- nvinfo : EIATTR_VRC_CTA_INIT_COUNT
	.align		4
        /*002c*/ 	.byte	0x02, 0x4a
	.zero		1
	.zero		1


	//----- nvinfo : EIATTR_SYSCALL_OFFSETS
	.align		4
        /*0030*/ 	.byte	0x04, 0x46
        /*0032*/ 	.short	(.L_110 - .L_109)


	//   ....[0]....
.L_109:
        /*0034*/ 	.word	0x000001e0


	//----- nvinfo : EIATTR_EXIT_INSTR_OFFSETS
	.align		4
.L_110:
        /*0038*/ 	.byte	0x04, 0x1c
        /*003a*/ 	.short	(.L_112 - .L_111)


	//   ....[0]....
.L_111:
        /*003c*/ 	.word	0x00000150


	//   ....[1]....
        /*0040*/ 	.word	0x000001f0


	//----- nvinfo : EIATTR_CBANK_PARAM_SIZE
	.align		4
.L_112:
        /*0044*/ 	.byte	0x03, 0x19
        /*0046*/ 	.short	0x0004


	//----- nvinfo : EIATTR_PARAM_CBANK
	.align		4
        /*0048*/ 	.byte	0x04, 0x0a
        /*004a*/ 	.short	(.L_114 - .L_113)
	.align		4
.L_113:
        /*004c*/ 	.word	index@(.nv.constant0._Z21test_shfl_sync_customi)
        /*0050*/ 	.short	0x0380
        /*0052*/ 	.short	0x0004


	//----- nvinfo : EIATTR_SW_WAR
	.align		4
.L_114:
        /*0054*/ 	.byte	0x04, 0x36
        /*0056*/ 	.short	(.L_116 - .L_115)
.L_115:
        /*0058*/ 	.word	0x00000008
.L_116:


//--------------------- .nv.info._Z22test_shfl_sync_defaulti --------------------------
	.section	.nv.info._Z22test_shfl_sync_defaulti,"",@"SHT_CUDA_INFO"
	.sectionflags	@""
	.align	4


	//----- nvinfo : EIATTR_CUDA_API_VERSION
	.align		4
        /*0000*/ 	.byte	0x04, 0x37
        /*0002*/ 	.short	(.L_118 - .L_117)
.L_117:
        /*0004*/ 	.word	0x00000082


	//----- nvinfo : EIATTR_KPARAM_INFO
	.align		4
.L_118:
        /*0008*/ 	.byte	0x04, 0x17
        /*000a*/ 	.short	(.L_120 - .L_119)
.L_119:
        /*000c*/ 	.word	0x00000000
        /*0010*/ 	.short	0x0000
        /*0012*/ 	.short	0x0000
        /*0014*/ 	.byte	0x00, 0xf0, 0x11, 0x00


	//----- nvinfo : EIATTR_SPARSE_MMA_MASK
	.align		4
.L_120:
        /*0018*/ 	.byte	0x03, 0x50
        /*001a*/ 	.short	0x0000


	//----- nvinfo : EIATTR_MAXREG_COUNT
	.align		4
        /*001c*/ 	.byte	0x03, 0x1b
        /*001e*/ 	.short	0x00ff


	//----- nvinfo : EIATTR_EXTERNS
	.align		4
        /*0020*/ 	.byte	0x04, 0x0f
        /*0022*/ 	.short	(.L_122 - .L_121)


	//   ....[0]....
	.align		4
.L_121:
        /*0024*/ 	.word	index@(vprintf)


	//----- nvinfo : EIATTR_MERCURY_ISA_VERSION
	.align		4
.L_122:
        /*0028*/ 	.byte	0x03, 0x5f
        /*002a*/ 	.short	0x0101


	//----- nvinfo : EIATTR_VRC_CTA_INIT_COUNT
	.align		4
        /*002c*/ 	.byte	0x02, 0x4a
	.zero		1
	.zero		1


	//----- nvinfo : EIATTR_EXIT_INSTR_OFFSETS
	.align		4
        /*0030*/ 	.byte	0x04, 0x1c
        /*0032*/ 	.short	(.L_124 - .L_123)


	//   ....[0]....
.L_123:
        /*0034*/ 	.word	0x00000020


	//----- nvinfo : EIATTR_CBANK_PARAM_SIZE
	.align		4
.L_124:
        /*0038*/ 	.byte	0x03, 0x19
        /*003a*/ 	.short	0x0004


	//----- nvinfo : EIATTR_PARAM_CBANK
	.align		4
        /*003c*/ 	.byte	0x04, 0x0a
        /*003e*/ 	.short	(.L_126 - .L_125)
	.align		4
.L_125:
        /*0040*/ 	.word	index@(.nv.constant0._Z22test_shfl_sync_defaulti)
        /*0044*/ 	.short	0x0380
        /*0046*/ 	.short	0x0004


	//----- nvinfo : EIATTR_SW_WAR
	.align		4
.L_126:
        /*0048*/ 	.byte	0x04, 0x36
        /*004a*/ 	.short	(.L_128 - .L_127)
.L_127:
        /*004c*/ 	.word	0x00000008
.L_128:


//--------------------- .nv.callgraph             --------------------------
	.section	.nv.callgraph,"",@"SHT_CUDA_CALLGRAPH"
	.align	4
	.sectionentsize	8
	.align		4
        /*0000*/ 	.word	0x00000000
	.align		4
        /*0004*/ 	.word	0xffffffff
	.align		4
        /*0008*/ 	.word	index@(_Z21test_shfl_sync_customi)
	.align		4
        /*000c*/ 	.word	index@(vprintf)
	.align		4
        /*0010*/ 	.word	index@(_Z22test_shfl_sync_defaulti)
	.align		4
        /*0014*/ 	.word	index@(vprintf)
	.align		4
        /*0018*/ 	.word	0x00000000
	.align		4
        /*001c*/ 	.word	0xfffffffe
	.align		4
        /*0020*/ 	.word	0x00000000
	.align		4
        /*0024*/ 	.word	0xfffffffd
	.align		4
        /*0028*/ 	.word	0x00000000
	.align		4
        /*002c*/ 	.word	0xfffffffc


//--------------------- .nv.constant4             --------------------------
	.section	.nv.constant4,"a",@progbits
	.align	8
	.align		8
.nv.constant4:
        /*0000*/ 	.dword	shfl_up_sync_shared_var_arr
	.align		8
        /*0008*/ 	.dword	shfl_up_sync_updated
	.align		8
        /*0010*/ 	.dword	shfl_down_sync_shared_var_arr
	.align		8
        /*0018*/ 	.dword	shfl_down_sync_updated
	.align		8
        /*0020*/ 	.dword	shfl_sync_shared_var_arr
	.align		8
        /*0028*/ 	.dword	shfl_sync_updated
	.align		8
        /*0030*/ 	.dword	shfl_xor_sync_shared_var_arr
	.align		8
        /*0038*/ 	.dword	shfl_xor_sync_updated
	.align		8
        /*0040*/ 	.dword	default_results_shfl_up
	.align		8
        /*0048*/ 	.dword	custom_results_shfl_up
	.align		8
        /*0050*/ 	.dword	default_results_shfl_down
	.align		8
        /*0058*/ 	.dword	custom_results_shfl_down
	.align		8
        /*0060*/ 	.dword	default_results_shfl_xor
	.align		8
        /*0068*/ 	.dword	custom_results_shfl_xor
	.align		8
        /*0070*/ 	.dword	$str
	.align		8
        /*0078*/ 	.dword	vprintf


//--------------------- .text._Z25test_shfl_xor_sync_customv --------------------------
	.section	.text._Z25test_shfl_xor_sync_customv,"ax",@progbits
	.align	128
        .global         _Z25test_shfl_xor_sync_customv
        .type           _Z25test_shfl_xor_sync_customv,@function
        .size           _Z25test_shfl_xor_sync_customv,(.L_x_13 - _Z25test_shfl_xor_sync_customv)
        .other          _Z25test_shfl_xor_sync_customv,@"STO_CUDA_ENTRY STV_DEFAULT"
_Z25test_shfl_xor_sync_customv:
.text._Z25test_shfl_xor_sync_customv:
[----:B------:R-:W-:Y:S01]  /*0000*/  LDC R1, c[0x0][0x37c] ;  /* 0x0000df00ff017b82 */ /* 0x000fe20000000800 */
[----:B------:R-:W0:Y:S07]  /*0010*/  S2R R5, SR_TID.X ;  /* 0x0000000000057919 */ /* 0x000e2e0000002100 */
[----:B------:R-:W1:Y:S01]  /*0020*/  LDC.64 R8, c[0x4][0x30] ;  /* 0x01000c00ff087b82 */ /* 0x000e620000000a00 */
[----:B------:R-:W2:Y:S01]  /*0030*/  LDCU.64 UR6, c[0x4][0x38] ;  /* 0x01000700ff0677ac */ /* 0x000ea20008000a00 */
[----:B------:R-:W-:Y:S01]  /*0040*/  IMAD.MOV.U32 R7, RZ, RZ, 0x1 ;  /* 0x00000001ff077424 */ /* 0x000fe200078e00ff */
[----:B------:R-:W3:Y:S01]  /*0050*/  LDCU.64 UR4, c[0x0][0x358] ;  /* 0x00006b00ff0477ac */ /* 0x000ee20008000a00 */
[----:B0-----:R-:W-:-:S02]  /*0060*/  LOP3.LUT R0, R5, 0x1f, RZ, 0xc0, !PT ;  /* 0x0000001f05007812 */ /* 0x001fc400078ec0ff */
[----:B------:R-:W-:Y:S02]  /*0070*/  I2FP.F32.U32 R2, R5 ;  /* 0x0000000500027245 */ /* 0x000fe40000201000 */
[----:B------:R-:W-:Y:S02]  /*0080*/  LOP3.LUT R3, R0, 0x10, RZ, 0x3c, !PT ;  /* 0x0000001000037812 */ /* 0x000fe400078e3cff */
[----:B------:R-:W-:Y:S01]  /*0090*/  LOP3.LUT R15, R5, 0x1f, RZ, 0xc, !PT ;  /* 0x0000001f050f7812 */ /* 0x000fe200078e0cff */
[----:B------:R-:W-:Y:S01]  /*00a0*/  FMUL R6, R2, 0.03125 ;  /* 0x3d00000002067820 */ /* 0x000fe20000400000 */
[----:B------:R-:W-:-:S03]  /*00b0*/  I2FP.F32.U32 R2, R3 ;  /* 0x0000000300027245 */ /* 0x000fc60000201000 */
[----:B------:R-:W-:Y:S02]  /*00c0*/  IMAD.MOV.U32 R14, RZ, RZ, R15 ;  /* 0x000000ffff0e7224 */ /* 0x000fe400078e000f */
[----:B------:R-:W-:Y:S01]  /*00d0*/  FMUL R10, R2, 0.03125 ;  /* 0x3d000000020a7820 */ /* 0x000fe20000400000 */
[----:B------:R-:W-:Y:S01]  /*00e0*/  F2I.FLOOR.NTZ R6, R6 ;  /* 0x0000000600067305 */ /* 0x000fe20000207100 */
[C---:B--2---:R-:W-:Y:S01]  /*00f0*/  IADD3 R2, P0, PT, R5.reuse, UR6, RZ ;  /* 0x0000000605027c10 */ /* 0x044fe2000ff1e0ff */
[----:B-1----:R-:W-:-:S05]  /*0100*/  IMAD.WIDE.U32 R4, R5, 0x4, R8 ;  /* 0x0000000405047825 */ /* 0x002fca00078e0008 */
[----:B---3--:R0:W-:Y:S01]  /*0110*/  STG.E desc[UR4][R4.64], R15 ;  /* 0x0000000f04007986 */ /* 0x0081e2000c101904 */
[----:B------:R-:W1:Y:S02]  /*0120*/  F2I.FLOOR.NTZ R10, R10 ;  /* 0x0000000a000a7305 */ /* 0x000e640000207100 */
[----:B-1----:R-:W-:-:S13]  /*0130*/  ISETP.GT.AND P1, PT, R10, R6, PT ;  /* 0x000000060a00720c */ /* 0x002fda0003f24270 */
[----:B------:R-:W-:Y:S02]  /*0140*/  @!P1 IMAD R11, R10, 0x20, R3 ;  /* 0x000000200a0b9824 */ /* 0x000fe400078e0203 */
[----:B------:R-:W-:Y:S02]  /*0150*/  IMAD.X R3, RZ, RZ, UR7, P0 ;  /* 0x00000007ff037e24 */ /* 0x000fe400080e06ff */
[----:B------:R-:W-:-:S03]  /*0160*/  @!P1 IMAD.WIDE R12, R11, 0x4, R8 ;  /* 0x000000040b0c9825 */ /* 0x000fc600078e0208 */
[----:B------:R-:W-:Y:S04]  /*0170*/  STG.E.U8 desc[UR4][R2.64], R7 ;  /* 0x0000000702007986 */ /* 0x000fe8000c101104 */
[----:B------:R-:W2:Y:S01]  /*0180*/  @!P1 LDG.E R14, desc[UR4][R12.64] ;  /* 0x000000040c0e9981 */ /* 0x000ea2000c1e1900 */
[----:B------:R-:W-:-:S04]  /*0190*/  LOP3.LUT R16, R0, 0x8, RZ, 0x3c, !PT ;  /* 0x0000000800107812 */ /* 0x000fc800078e3cff */
[----:B------:R-:W-:-:S05]  /*01a0*/  I2FP.F32.U32 R10, R16 ;  /* 0x00000010000a7245 */ /* 0x000fca0000201000 */
[----:B------:R-:W-:Y:S01]  /*01b0*/  FMUL R17, R10, 0.03125 ;  /* 0x3d0000000a117820 */ /* 0x000fe20000400000 */
[----:B------:R-:W-:-:S04]  /*01c0*/  @!P1 IADD3 R10, P2, PT, R11, UR6, RZ ;  /* 0x000000060b0a9c10 */ /* 0x000fc8000ff5e0ff */
[----:B------:R-:W-:Y:S01]  /*01d0*/  @!P1 LEA.HI.X.SX32 R11, R11, UR7, 0x1, P2 ;  /* 0x000000070b0b9c11 */ /* 0x000fe200090f0eff */
[----:B------:R-:W1:Y:S04]  /*01e0*/  F2I.FLOOR.NTZ R17, R17 ;  /* 0x0000001100117305 */ /* 0x000e680000207100 */
[----:B------:R-:W-:Y:S01]  /*01f0*/  @!P1 STG.E.U8 desc[UR4][R10.64], RZ ;  /* 0x000000ff0a009986 */ /* 0x000fe2000c101104 */
[----:B-1----:R-:W-:-:S13]  /*0200*/  ISETP.GT.AND P0, PT, R17, R6, PT ;  /* 0x000000061100720c */ /* 0x002fda0003f04270 */
[----:B------:R-:W-:Y:S02]  /*0210*/  @!P0 IMAD R19, R17, 0x20, R16 ;  /* 0x0000002011138824 */ /* 0x000fe400078e0210 */
[----:B--2---:R-:W-:Y:S02]  /*0220*/  IMAD.IADD R23, R15, 0x1, R14 ;  /* 0x000000010f177824 */ /* 0x004fe400078e020e */
[----:B0-----:R-:W-:-:S03]  /*0230*/  @!P0 IMAD.WIDE R14, R19, 0x4, R8 ;  /* 0x00000004130e8825 */ /* 0x001fc600078e0208 */
[----:B------:R0:W-:Y:S01]  /*0240*/  STG.E desc[UR4][R4.64], R23 ;  /* 0x0000001704007986 */ /* 0x0001e2000c101904 */
[----:B------:R-:W-:-:S03]  /*0250*/  IMAD.MOV.U32 R16, RZ, RZ, R23 ;  /* 0x000000ffff107224 */ /* 0x000fc600078e0017 */
[----:B------:R-:W-:Y:S04]  /*0260*/  STG.E.U8 desc[UR4][R2.64], R7 ;  /* 0x0000000702007986 */ /* 0x000fe8000c101104 */
[----:B------:R-:W0:Y:S01]  /*0270*/  @!P0 LDG.E R16, desc[UR4][R14.64] ;  /* 0x000000040e108981 */ /* 0x000e22000c1e1900 */
[----:B------:R-:W-:-:S04]  /*0280*/  LOP3.LUT R13, R0, 0x4, RZ, 0x3c, !PT ;  /* 0x00000004000d7812 */ /* 0x000fc800078e3cff */
[----:B------:R-:W-:-:S05]  /*0290*/  I2FP.F32.U32 R12, R13 ;  /* 0x0000000d000c7245 */ /* 0x000fca0000201000 */
[----:B------:R-:W-:Y:S01]  /*02a0*/  FMUL R18, R12, 0.03125 ;  /* 0x3d0000000c127820 */ /* 0x000fe20000400000 */
[----:B------:R-:W-:-:S05]  /*02b0*/  @!P0 IADD3 R12, P2, PT, R19, UR6, RZ ;  /* 0x00000006130c8c10 */ /* 0x000fca000ff5e0ff */
[----:B------:R-:W1:Y:S02]  /*02c0*/  F2I.FLOOR.NTZ R18, R18 ;  /* 0x0000001200127305 */ /* 0x000e640000207100 */
[----:B-1----:R-:W-:-:S13]  /*02d0*/  ISETP.GT.AND P1, PT, R18, R6, PT ;  /* 0x000000061200720c */ /* 0x002fda0003f24270 */
[----:B------:R-:W-:Y:S01]  /*02e0*/  @!P1 IMAD R21, R18, 0x20, R13 ;  /* 0x0000002012159824 */ /* 0x000fe200078e020d */
[----:B------:R-:W-:-:S05]  /*02f0*/  @!P0 LEA.HI.X.SX32 R13, R19, UR7, 0x1, P2 ;  /* 0x00000007130d8c11 */ /* 0x000fca00090f0eff */
[----:B------:R-:W-:Y:S01]  /*0300*/  @!P0 STG.E.U8 desc[UR4][R12.64], RZ ;  /* 0x000000ff0c008986 */ /* 0x000fe2000c101104 */
[----:B0-----:R-:W-:Y:S02]  /*0310*/  IMAD.IADD R23, R23, 0x1, R16 ;  /* 0x0000000117177824 */ /* 0x001fe400078e0210 */
[----:B------:R-:W-:-:S03]  /*0320*/  @!P1 IMAD.WIDE R16, R21, 0x4, R8 ;  /* 0x0000000415109825 */ /* 0x000fc600078e0208 */
        /* <DEDUP_REMOVED lines=11> */
[----:B------:R-:W-:-:S03]  /*03e0*/  @!P1 LEA.HI.X.SX32 R11, R21, UR7, 0x1, P2 ;  /* 0x00000007150b9c11 */ /* 0x000fc600090f0eff */
[----:B------:R-:W-:Y:S02]  /*03f0*/  @!P0 IMAD.WIDE R8, R19, 0x4, R8 ;  /* 0x0000000413088825 */ /* 0x000fe400078e0208 */
[----:B------:R1:W-:Y:S02]  /*0400*/  @!P1 STG.E.U8 desc[UR4][R10.64], RZ ;  /* 0x000000ff0a009986 */ /* 0x0003e4000c101104 */
[----:B0-----:R-:W-:-:S04]  /*0410*/  IMAD.IADD R23, R23, 0x1, R14 ;  /* 0x0000000117177824 */ /* 0x001fc800078e020e */
[----:B------:R-:W-:Y:S01]  /*0420*/  IMAD.MOV.U32 R14, RZ, RZ, R23 ;  /* 0x000000ffff0e7224 */ /* 0x000fe200078e0017 */
[----:B------:R0:W-:Y:S04]  /*0430*/  STG.E desc[UR4][R4.64], R23 ;  /* 0x0000001704007986 */ /* 0x0001e8000c101904 */
[----:B------:R0:W-:Y:S04]  /*0440*/  STG.E.U8 desc[UR4][R2.64], R7 ;  /* 0x0000000702007986 */ /* 0x0001e8000c101104 */
[----:B------:R-:W1:Y:S01]  /*0450*/  @!P0 LDG.E R14, desc[UR4][R8.64] ;  /* 0x00000004080e8981 */ /* 0x000e62000c1e1900 */
[----:B------:R-:W-:-:S04]  /*0460*/  LOP3.LUT R0, R0, 0x1, RZ, 0x3c, !PT ;  /* 0x0000000100007812 */ /* 0x000fc800078e3cff */
[----:B------:R-:W-:-:S05]  /*0470*/  I2FP.F32.U32 R12, R0 ;  /* 0x00000000000c7245 */ /* 0x000fca0000201000 */
[----:B------:R-:W-:Y:S01]  /*0480*/  FMUL R15, R12, 0.03125 ;  /* 0x3d0000000c0f7820 */ /* 0x000fe20000400000 */
[----:B------:R-:W-:-:S04]  /*0490*/  @!P0 IADD3 R12, P2, PT, R19, UR6, RZ ;  /* 0x00000006130c8c10 */ /* 0x000fc8000ff5e0ff */
[----:B------:R-:W-:Y:S01]  /*04a0*/  @!P0 LEA.HI.X.SX32 R13, R19, UR7, 0x1, P2 ;  /* 0x00000007130d8c11 */ /* 0x000fe200090f0eff */
[----:B------:R-:W2:Y:S04]  /*04b0*/  F2I.FLOOR.NTZ R15, R15 ;  /* 0x0000000f000f7305 */ /* 0x000ea80000207100 */
[----:B------:R0:W-:Y:S01]  /*04c0*/  @!P0 STG.E.U8 desc[UR4][R12.64], RZ ;  /* 0x000000ff0c008986 */ /* 0x0001e2000c101104 */
[----:B--2---:R-:W-:Y:S01]  /*04d0*/  ISETP.GT.AND P1, PT, R15, R6, PT ;  /* 0x000000060f00720c */ /* 0x004fe20003f24270 */
[----:B-1----:R-:W-:-:S05]  /*04e0*/  IMAD.IADD R11, R23, 0x1, R14 ;  /* 0x00000001170b7824 */ /* 0x002fca00078e020e */
[----:B------:R0:W-:Y:S04]  /*04f0*/  STG.E desc[UR4][R4.64], R11 ;  /* 0x0000000b04007986 */ /* 0x0001e8000c101904 */
[----:B------:R0:W-:Y:S03]  /*0500*/  STG.E.U8 desc[UR4][R2.64], R7 ;  /* 0x0000000702007986 */ /* 0x0001e6000c101104 */
[----:B------:R-:W-:Y:S05]  /*0510*/  @P1 EXIT ;  /* 0x000000000000194d */ /* 0x000fea0003800000 */
[----:B------:R-:W-:-:S05]  /*0520*/  IMAD R0, R15, 0x20, R0 ;  /* 0x000000200f007824 */ /* 0x000fca00078e0200 */
[----:B0-----:R-:W-:-:S04]  /*0530*/  IADD3 R2, P0, PT, R0, UR6, RZ ;  /* 0x0000000600027c10 */ /* 0x001fc8000ff1e0ff */
[----:B------:R-:W-:-:S05]  /*0540*/  LEA.HI.X.SX32 R3, R0, UR7, 0x1, P0 ;  /* 0x0000000700037c11 */ /* 0x000fca00080f0eff */
[----:B------:R-:W-:Y:S01]  /*0550*/  STG.E.U8 desc[UR4][R2.64], RZ ;  /* 0x000000ff02007986 */ /* 0x000fe2000c101104 */
[----:B------:R-:W-:Y:S05]  /*0560*/  EXIT ;  /* 0x000000000000794d */ /* 0x000fea0003800000 */
.L_x_0:
[----:B------:R-:W-:-:S00]  /*0570*/  BRA `(.L_x_0) ;  /* 0xfffffffc00fc7947 */ /* 0x000fc0000383ffff */
[----:B------:R-:W-:-:S00]  /*0580*/  NOP ;  /* 0x0000000000007918 */ /* 0x000fc00000000000 */
[----:B------:R-:W-:-:S00]  /*0590*/  NOP ;  /* 0x0000000000007918 */ /* 0x000fc00000000000 */
[----:B------:R-:W-:-:S00]  /*05a0*/  NOP ;  /* 0x0000000000007918 */ /* 0x000fc00000000000 */
[----:B------:R-:W-:-:S00]  /*05b0*/  NOP ;  /* 0x0000000000007918 */ /* 0x000fc00000000000 */
[----:B------:R-:W-:-:S00]  /*05c0*/  NOP ;  /* 0x0000000000007918 */ /* 0x000fc00000000000 */
[----:B------:R-:W-:-:S00]  /*05d0*/  NOP ;  /* 0x0000000000007918 */ /* 0x000fc00000000000 */
[----:B------:R-:W-:-:S00]  /*05e0*/  NOP ;  /* 0x0000000000007918 */ /* 0x000fc00000000000 */
[----:B------:R-:W-:-:S00]  /*05f0*/  NOP ;  /* 0x0000000000007918 */ /* 0x000fc00000000000 */
.L_x_13:


//--------------------- .text._Z26test_shfl_xor_sync_defaultv --------------------------
	.section	.text._Z26test_shfl_xor_sync_defaultv,"ax",@progbits
	.align	128
        .global         _Z26test_shfl_xor_sync_defaultv
        .type           _Z26test_shfl_xor_sync_defaultv,@function
        .size           _Z26test_shfl_xor_sync_defaultv,(.L_x_14 - _Z26test_shfl_xor_sync_defaultv)
        .other          _Z26test_shfl_xor_sync_defaultv,@"STO_CUDA_ENTRY STV_DEFAULT"
_Z26test_shfl_xor_sync_defaultv:
.text._Z26test_shfl_xor_sync_defaultv:
[----:B------:R-:W-:Y:S01]  /*0000*/  LDC R1, c[0x0][0x37c] ;  /* 0x0000df00ff017b82 */ /* 0x000fe20000000800 */
[----:B------:R-:W-:Y:S05]  /*0010*/  EXIT ;  /* 0x000000000000794d */ /* 0x000fea0003800000 */
.L_x_1:
        /* <DEDUP_REMOVED lines=14> */
.L_x_14:


//--------------------- .text._Z26test_shfl_down_sync_customv --------------------------
	.section	.text._Z26test_shfl_down_sync_customv,"ax",@progbits
	.align	128
        .global         _Z26test_shfl_down_sync_customv
        .type           _Z26test_shfl_down_sync_customv,@function
        .size           _Z26test_shfl_down_sync_customv,(.L_x_15 - _Z26test_shfl_down_sync_customv)
        .other          _Z26test_shfl_down_sync_customv,@"STO_CUDA_ENTRY STV_DEFAULT"
_Z26test_shfl_down_sync_customv:
.text._Z26test_shfl_down_sync_customv:
[----:B------:R-:W-:Y:S01]  /*0000*/  LDC R1, c[0x0][0x37c] ;  /* 0x0000df00ff017b82 */ /* 0x000fe20000000800 */
[----:B------:R-:W0:Y:S07]  /*0010*/  S2R R11, SR_TID.X ;  /* 0x00000000000b7919 */ /* 0x000e2e0000002100 */
[----:B------:R-:W1:Y:S01]  /*0020*/  LDC.64 R4, c[0x4][0x10] ;  /* 0x01000400ff047b82 */ /* 0x000e620000000a00 */
[----:B------:R-:W2:Y:S01]  /*0030*/  LDCU.64 UR6, c[0x4][0x18] ;  /* 0x01000300ff0677ac */ /* 0x000ea20008000a00 */
[----:B------:R-:W-:Y:S01]  /*0040*/  IMAD.MOV.U32 R12, RZ, RZ, 0x1 ;  /* 0x00000001ff0c7424 */ /* 0x000fe200078e00ff */
[----:B------:R-:W3:Y:S01]  /*0050*/  LDCU.64 UR8, c[0x4][0x10] ;  /* 0x01000200ff0877ac */ /* 0x000ee20008000a00 */
[----:B------:R-:W4:Y:S01]  /*0060*/  LDCU.64 UR4, c[0x0][0x358] ;  /* 0x00006b00ff0477ac */ /* 0x000f220008000a00 */
[----:B0-----:R-:W-:Y:S01]  /*0070*/  I2FP.F32.U32 R0, R11 ;  /* 0x0000000b00007245 */ /* 0x001fe20000201000 */
[C---:B-1----:R-:W-:Y:S01]  /*0080*/  IMAD.WIDE.U32 R4, R11.reuse, 0x4, R4 ;  /* 0x000000040b047825 */ /* 0x042fe200078e0004 */
[----:B------:R-:W-:-:S02]  /*0090*/  LOP3.LUT R10, R11, 0x7, RZ, 0xc0, !PT ;  /* 0x000000070b0a7812 */ /* 0x000fc400078ec0ff */
[----:B--2---:R-:W-:Y:S01]  /*00a0*/  IADD3 R2, P1, PT, R11, UR6, RZ ;  /* 0x000000060b027c10 */ /* 0x004fe2000ff3e0ff */
[----:B------:R-:W-:Y:S01]  /*00b0*/  FMUL R0, R0, 0.125 ;  /* 0x3e00000000007820 */ /* 0x000fe20000400000 */
[----:B------:R-:W-:-:S05]  /*00c0*/  ISETP.NE.AND P0, PT, R10, 0x7, PT ;  /* 0x000000070a00780c */ /* 0x000fca0003f05270 */
[----:B------:R-:W0:Y:S02]  /*00d0*/  F2I.FLOOR.NTZ R0, R0 ;  /* 0x0000000000007305 */ /* 0x000e240000207100 */
[----:B0-----:R-:W-:-:S05]  /*00e0*/  IMAD.SHL.U32 R3, R0, 0x8, RZ ;  /* 0x0000000800037824 */ /* 0x001fca00078e00ff */
[----:B------:R-:W-:Y:S02]  /*00f0*/  LOP3.LUT R8, R3, 0x7, R11, 0xf8, !PT ;  /* 0x0000000703087812 */ /* 0x000fe400078ef80b */
[----:B------:R-:W-:Y:S02]  /*0100*/  LOP3.LUT R11, R11, 0x1f, RZ, 0xc, !PT ;  /* 0x0000001f0b0b7812 */ /* 0x000fe400078e0cff */
[----:B------:R-:W-:Y:S01]  /*0110*/  SHF.R.S32.HI R9, RZ, 0x1f, R3 ;  /* 0x0000001fff097819 */ /* 0x000fe20000011403 */
[----:B------:R-:W-:Y:S01]  /*0120*/  IMAD.X R3, RZ, RZ, UR7, P1 ;  /* 0x00000007ff037e24 */ /* 0x000fe200088e06ff */
[C---:B---3--:R-:W-:Y:S01]  /*0130*/  LEA R6, P2, R8.reuse, UR8, 0x2 ;  /* 0x0000000808067c11 */ /* 0x048fe2000f8410ff */
[----:B------:R-:W-:Y:S01]  /*0140*/  IMAD.MOV.U32 R0, RZ, RZ, R11 ;  /* 0x000000ffff007224 */ /* 0x000fe200078e000b */
[----:B----4-:R0:W-:Y:S02]  /*0150*/  STG.E desc[UR4][R4.64], R11 ;  /* 0x0000000b04007986 */ /* 0x0101e4000c101904 */
[----:B------:R-:W-:-:S02]  /*0160*/  LEA.HI.X R7, R8, UR9, R9, 0x2, P2 ;  /* 0x0000000908077c11 */ /* 0x000fc400090f1409 */
[----:B------:R0:W-:Y:S04]  /*0170*/  STG.E.U8 desc[UR4][R2.64], R12 ;  /* 0x0000000c02007986 */ /* 0x0001e8000c101104 */
[----:B------:R-:W2:Y:S01]  /*0180*/  @P0 LDG.E R0, desc[UR4][R6.64+0x4] ;  /* 0x0000040406000981 */ /* 0x000ea2000c1e1900 */
[----:B------:R-:W-:Y:S01]  /*0190*/  ISETP.GT.U32.AND P2, PT, R10, 0x1, PT ;  /* 0x000000010a00780c */ /* 0x000fe20003f44070 */
[----:B------:R-:W-:Y:S01]  /*01a0*/  BSSY.RECONVERGENT B0, `(.L_x_2) ;  /* 0x000000e000007945 */ /* 0x000fe20003800200 */
[----:B------:R-:W-:-:S04]  /*01b0*/  IADD3 R8, P1, PT, R8, UR6, RZ ;  /* 0x0000000608087c10 */ /* 0x000fc8000ff3e0ff */
[----:B------:R-:W-:Y:S02]  /*01c0*/  IADD3.X R9, PT, PT, R9, UR7, RZ, P1, !PT ;  /* 0x0000000709097c10 */ /* 0x000fe40008ffe4ff */
[----:B------:R-:W-:-:S03]  /*01d0*/  ISETP.GT.U32.AND P1, PT, R10, 0x2, PT ;  /* 0x000000020a00780c */ /* 0x000fc60003f24070 */
[----:B------:R0:W-:Y:S01]  /*01e0*/  @P0 STG.E.U8 desc[UR4][R8.64+0x1], RZ ;  /* 0x000001ff08000986 */ /* 0x0001e2000c101104 */
[----:B--2---:R-:W-:Y:S02]  /*01f0*/  SEL R0, R0, RZ, !P2 ;  /* 0x000000ff00007207 */ /* 0x004fe40005000000 */
[----:B------:R-:W-:-:S03]  /*0200*/  ISETP.GT.U32.AND P2, PT, R10, 0x5, PT ;  /* 0x000000050a00780c */ /* 0x000fc60003f44070 */
[----:B------:R-:W-:-:S04]  /*0210*/  IMAD.IADD R13, R11, 0x1, R0 ;  /* 0x000000010b0d7824 */ /* 0x000fc800078e0200 */
[----:B------:R-:W-:Y:S01]  /*0220*/  IMAD.MOV.U32 R0, RZ, RZ, R13 ;  /* 0x000000ffff007224 */ /* 0x000fe200078e000d */
[----:B------:R0:W-:Y:S04]  /*0230*/  STG.E desc[UR4][R4.64], R13 ;  /* 0x0000000d04007986 */ /* 0x0001e8000c101904 */
[----:B------:R0:W-:Y:S01]  /*0240*/  STG.E.U8 desc[UR4][R2.64], R12 ;  /* 0x0000000c02007986 */ /* 0x0001e2000c101104 */
[----:B------:R-:W-:Y:S05]  /*0250*/  @P2 BRA `(.L_x_3) ;  /* 0x0000000000082947 */ /* 0x000fea0003800000 */
[----:B------:R1:W5:Y:S04]  /*0260*/  LDG.E R0, desc[UR4][R6.64+0x8] ;  /* 0x0000080406007981 */ /* 0x000368000c1e1900 */
[----:B------:R1:W-:Y:S02]  /*0270*/  STG.E.U8 desc[UR4][R8.64+0x2], RZ ;  /* 0x000002ff08007986 */ /* 0x0003e4000c101104 */
.L_x_3:
[----:B------:R-:W-:Y:S05]  /*0280*/  BSYNC.RECONVERGENT B0 ;  /* 0x0000000000007941 */ /* 0x000fea0003800200 */
.L_x_2:
[----:B------:R-:W-:Y:S02]  /*0290*/  ISETP.GT.U32.AND P0, PT, R10, 0x3, PT ;  /* 0x000000030a00780c */ /* 0x000fe40003f04070 */
[----:B-----5:R-:W-:-:S05]  /*02a0*/  SEL R0, R0, RZ, !P1 ;  /* 0x000000ff00007207 */ /* 0x020fca0004800000 */
[----:B-1----:R-:W-:-:S05]  /*02b0*/  IMAD.IADD R7, R13, 0x1, R0 ;  /* 0x000000010d077824 */ /* 0x002fca00078e0200 */
[----:B------:R1:W-:Y:S04]  /*02c0*/  STG.E desc[UR4][R4.64], R7 ;  /* 0x0000000704007986 */ /* 0x0003e8000c101904 */
[----:B------:R1:W-:Y:S01]  /*02d0*/  STG.E.U8 desc[UR4][R2.64], R12 ;  /* 0x0000000c02007986 */ /* 0x0003e2000c101104 */
[----:B------:R-:W-:Y:S05]  /*02e0*/  @P0 EXIT ;  /* 0x000000000000094d */ /* 0x000fea0003800000 */
[----:B------:R-:W-:Y:S01]  /*02f0*/  STG.E.U8 desc[UR4][R8.64+0x4], RZ ;  /* 0x000004ff08007986 */ /* 0x000fe2000c101104 */
[----:B------:R-:W-:Y:S05]  /*0300*/  EXIT ;  /* 0x000000000000794d */ /* 0x000fea0003800000 */
.L_x_4:
        /* <DEDUP_REMOVED lines=15> */
.L_x_15:


//--------------------- .text._Z27test_shfl_down_sync_defaultv --------------------------
	.section	.text._Z27test_shfl_down_sync_defaultv,"ax",@progbits
	.align	128
        .global         _Z27test_shfl_down_sync_defaultv
        .type           _Z27test_shfl_down_sync_defaultv,@function
        .size           _Z27test_shfl_down_sync_defaultv,(.L_x_16 - _Z27test_shfl_down_sync_defaultv)
        .other          _Z27test_shfl_down_sync_defaultv,@"STO_CUDA_ENTRY STV_DEFAULT"
_Z27test_shfl_down_sync_defaultv:
.text._Z27test_shfl_down_sync_defaultv:
[----:B------:R-:W-:Y:S01]  /*0000*/  LDC R1, c[0x0][0x37c] ;  /* 0x0000df00ff017b82 */ /* 0x000fe20000000800 */
[----:B------:R-:W-:Y:S05]  /*0010*/  EXIT ;  /* 0x000000000000794d */ /* 0x000fea0003800000 */
.L_x_5:
        /* <DEDUP_REMOVED lines=14> */
.L_x_16:


//--------------------- .text._Z24test_shfl_up_sync_customv --------------------------
	.section	.text._Z24test_shfl_up_sync_customv,"ax",@progbits
	.align	128
        .global         _Z24test_shfl_up_sync_customv
        .type           _Z24test_shfl_up_sync_customv,@function
        .size           _Z24test_shfl_up_sync_customv,(.L_x_17 - _Z24test_shfl_up_sync_customv)
        .other          _Z24test_shfl_up_sync_customv,@"STO_CUDA_ENTRY STV_DEFAULT"
_Z24test_shfl_up_sync_customv:
.text._Z24test_shfl_up_sync_customv:
        /* <DEDUP_REMOVED lines=9> */
[----:B------:R-:W-:-:S02]  /*0090*/  LOP3.LUT P0, R10, R11, 0x7, RZ, 0xc0, !PT ;  /* 0x000000070b0a7812 */ /* 0x000fc4000780c0ff */
[C---:B--2---:R-:W-:Y:S01]  /*00a0*/  IADD3 R2, P1, PT, R11.reuse, UR6, RZ ;  /* 0x000000060b027c10 */ /* 0x044fe2000ff3e0ff */
[----:B------:R-:W-:Y:S01]  /*00b0*/  FMUL R0, R0, 0.125 ;  /* 0x3e00000000007820 */ /* 0x000fe20000400000 */
[----:B------:R-:W-:-:S05]  /*00c0*/  LOP3.LUT R11, R11, 0x1f, RZ, 0xc, !PT ;  /* 0x0000001f0b0b7812 */ /* 0x000fca00078e0cff */
[----:B------:R-:W0:Y:S01]  /*00d0*/  F2I.FLOOR.NTZ R0, R0 ;  /* 0x0000000000007305 */ /* 0x000e220000207100 */
[----:B----4-:R1:W-:Y:S01]  /*00e0*/  STG.E desc[UR4][R4.64], R11 ;  /* 0x0000000b04007986 */ /* 0x0103e2000c101904 */
[----:B0-----:R-:W-:Y:S02]  /*00f0*/  IMAD.SHL.U32 R3, R0, 0x8, RZ ;  /* 0x0000000800037824 */ /* 0x001fe400078e00ff */
[----:B------:R-:W-:-:S03]  /*0100*/  IMAD.MOV.U32 R0, RZ, RZ, RZ ;  /* 0x000000ffff007224 */ /* 0x000fc600078e00ff */
[----:B------:R-:W-:Y:S02]  /*0110*/  LOP3.LUT R8, R10, R3, RZ, 0xfc, !PT ;  /* 0x000000030a087212 */ /* 0x000fe400078efcff */
[----:B------:R-:W-:Y:S01]  /*0120*/  SHF.R.S32.HI R9, RZ, 0x1f, R3 ;  /* 0x0000001fff097819 */ /* 0x000fe20000011403 */
[----:B------:R-:W-:Y:S01]  /*0130*/  IMAD.X R3, RZ, RZ, UR7, P1 ;  /* 0x00000007ff037e24 */ /* 0x000fe200088e06ff */
[----:B---3--:R-:W-:-:S04]  /*0140*/  LEA R6, P2, R8, UR8, 0x2 ;  /* 0x0000000808067c11 */ /* 0x008fc8000f8410ff */
[C---:B------:R-:W-:Y:S01]  /*0150*/  LEA.HI.X R7, R8.reuse, UR9, R9, 0x2, P2 ;  /* 0x0000000908077c11 */ /* 0x040fe200090f1409 */
[----:B------:R1:W-:Y:S04]  /*0160*/  STG.E.U8 desc[UR4][R2.64], R12 ;  /* 0x0000000c02007986 */ /* 0x0003e8000c101104 */
[----:B------:R-:W2:Y:S01]  /*0170*/  @P0 LDG.E R0, desc[UR4][R6.64+-0x4] ;  /* 0xfffffc0406000981 */ /* 0x000ea2000c1e1900 */
[----:B------:R-:W-:Y:S01]  /*0180*/  IADD3 R8, P1, PT, R8, UR6, RZ ;  /* 0x0000000608087c10 */ /* 0x000fe2000ff3e0ff */
[----:B------:R-:W-:Y:S03]  /*0190*/  BSSY.RECONVERGENT B0, `(.L_x_6) ;  /* 0x000000b000007945 */ /* 0x000fe60003800200 */
[----:B------:R-:W-:-:S02]  /*01a0*/  IADD3.X R9, PT, PT, R9, UR7, RZ, P1, !PT ;  /* 0x0000000709097c10 */ /* 0x000fc40008ffe4ff */
[----:B------:R-:W-:-:S03]  /*01b0*/  ISETP.GE.U32.AND P1, PT, R10, 0x2, PT ;  /* 0x000000020a00780c */ /* 0x000fc60003f26070 */
[----:B------:R1:W-:Y:S01]  /*01c0*/  @P0 STG.E.U8 desc[UR4][R8.64+-0x1], RZ ;  /* 0xffffffff08000986 */ /* 0x0003e2000c101104 */
[----:B--2---:R-:W-:-:S04]  /*01d0*/  IMAD.IADD R13, R11, 0x1, R0 ;  /* 0x000000010b0d7824 */ /* 0x004fc800078e0200 */
[----:B------:R-:W-:Y:S01]  /*01e0*/  IMAD.MOV.U32 R0, RZ, RZ, R13 ;  /* 0x000000ffff007224 */ /* 0x000fe200078e000d */
[----:B------:R1:W-:Y:S04]  /*01f0*/  STG.E desc[UR4][R4.64], R13 ;  /* 0x0000000d04007986 */ /* 0x0003e8000c101904 */
[----:B------:R1:W-:Y:S01]  /*0200*/  STG.E.U8 desc[UR4][R2.64], R12 ;  /* 0x0000000c02007986 */ /* 0x0003e2000c101104 */
[----:B------:R-:W-:Y:S05]  /*0210*/  @!P1 BRA `(.L_x_7) ;  /* 0x0000000000089947 */ /* 0x000fea0003800000 */
[----:B------:R0:W5:Y:S04]  /*0220*/  LDG.E R0, desc[UR4][R6.64+-0x8] ;  /* 0xfffff80406007981 */ /* 0x000168000c1e1900 */
[----:B------:R0:W-:Y:S02]  /*0230*/  STG.E.U8 desc[UR4][R8.64+-0x2], RZ ;  /* 0xfffffeff08007986 */ /* 0x0001e4000c101104 */
.L_x_7:
[----:B------:R-:W-:Y:S05]  /*0240*/  BSYNC.RECONVERGENT B0 ;  /* 0x0000000000007941 */ /* 0x000fea0003800200 */
.L_x_6:
[----:B------:R-:W-:Y:S02]  /*0250*/  ISETP.GE.U32.AND P0, PT, R10, 0x4, PT ;  /* 0x000000040a00780c */ /* 0x000fe40003f06070 */
[----:B-----5:R-:W-:-:S05]  /*0260*/  SEL R0, R0, RZ, P1 ;  /* 0x000000ff00007207 */ /* 0x020fca0000800000 */
[----:B0-----:R-:W-:-:S05]  /*0270*/  IMAD.IADD R7, R13, 0x1, R0 ;  /* 0x000000010d077824 */ /* 0x001fca00078e0200 */
[----:B------:R0:W-:Y:S04]  /*0280*/  STG.E desc[UR4][R4.64], R7 ;  /* 0x0000000704007986 */ /* 0x0001e8000c101904 */
[----:B------:R0:W-:Y:S01]  /*0290*/  STG.E.U8 desc[UR4][R2.64], R12 ;  /* 0x0000000c02007986 */ /* 0x0001e2000c101104 */
[----:B------:R-:W-:Y:S05]  /*02a0*/  @!P0 EXIT ;  /* 0x000000000000894d */ /* 0x000fea0003800000 */
[----:B------:R-:W-:Y:S01]  /*02b0*/  STG.E.U8 desc[UR4][R8.64+-0x4], RZ ;  /* 0xfffffcff08007986 */ /* 0x000fe2000c101104 */
[----:B------:R-:W-:Y:S05]  /*02c0*/  EXIT ;  /* 0x000000000000794d */ /* 0x000fea0003800000 */
.L_x_8:
        /* <DEDUP_REMOVED lines=11> */
.L_x_17:


//--------------------- .text._Z25test_shfl_up_sync_defaultv --------------------------
	.section	.text._Z25test_shfl_up_sync_defaultv,"ax",@progbits
	.align	128
        .global         _Z25test_shfl_up_sync_defaultv
        .type           _Z25test_shfl_up_sync_defaultv,@function
        .size           _Z25test_shfl_up_sync_defaultv,(.L_x_18 - _Z25test_shfl_up_sync_defaultv)
        .other          _Z25test_shfl_up_sync_defaultv,@"STO_CUDA_ENTRY STV_DEFAULT"
_Z25test_shfl_up_sync_defaultv:
.text._Z25test_shfl_up_sync_defaultv:
[----:B------:R-:W-:Y:S01]  /*0000*/  LDC R1, c[0x0][0x37c] ;  /* 0x0000df00ff017b82 */ /* 0x000fe20000000800 */
[----:B------:R-:W-:Y:S05]  /*0010*/  EXIT ;  /* 0x000000000000794d */ /* 0x000fea0003800000 */
.L_x_9:
        /* <DEDUP_REMOVED lines=14> */
.L_x_18:


//--------------------- .text._Z21test_shfl_sync_customi --------------------------
	.section	.text._Z21test_shfl_sync_customi,"ax",@progbits
	.align	128
        .global         _Z21test_shfl_sync_customi
        .type           _Z21test_shfl_sync_customi,@function
        .size           _Z21test_shfl_sync_customi,(.L_x_19 - _Z21test_shfl_sync_customi)
        .other          _Z21test_shfl_sync_customi,@"STO_CUDA_ENTRY STV_DEFAULT"
_Z21test_shfl_sync_customi:
.text._Z21test_shfl_sync_customi:
[----:B------:R-:W0:Y:S01]  /*0000*/  LDC R1, c[0x0][0x37c] ;  /* 0x0000df00ff017b82 */ /* 0x000e220000000800 */
[----:B------:R-:W1:Y:S07]  /*0010*/  S2R R8, SR_TID.X ;  /* 0x0000000000087919 */ /* 0x000e6e0000002100 */
[----:B------:R-:W2:Y:S01]  /*0020*/  LDC.64 R2, c[0x4][0x20] ;  /* 0x01000800ff027b82 */ /* 0x000ea20000000a00 */
[----:B------:R-:W1:Y:S01]  /*0030*/  LDCU.64 UR6, c[0x4][0x28] ;  /* 0x01000500ff0677ac */ /* 0x000e620008000a00 */
[----:B------:R-:W-:-:S02]  /*0040*/  IMAD.MOV.U32 R0, RZ, RZ, 0x1 ;  /* 0x00000001ff007424 */ /* 0x000fc400078e00ff */
[----:B0-----:R-:W-:Y:S01]  /*0050*/  VIADD R1, R1, 0xfffffff8 ;  /* 0xfffffff801017836 */ /* 0x001fe20000000000 */
[----:B------:R-:W0:Y:S03]  /*0060*/  LDCU.64 UR4, c[0x0][0x358] ;  /* 0x00006b00ff0477ac */ /* 0x000e260008000a00 */
[----:B------:R-:W0:Y:S08]  /*0070*/  LDC R7, c[0x0][0x380] ;  /* 0x0000e000ff077b82 */ /* 0x000e300000000800 */
[----:B------:R-:W3:Y:S01]  /*0080*/  LDC.64 R4, c[0x4][0x20] ;  /* 0x01000800ff047b82 */ /* 0x000ee20000000a00 */
[C---:B-1----:R-:W-:Y:S01]  /*0090*/  IADD3 R12, P0, PT, R8.reuse, UR6, RZ ;  /* 0x00000006080c7c10 */ /* 0x042fe2000ff1e0ff */
[----:B--2---:R-:W-:-:S04]  /*00a0*/  IMAD.WIDE.U32 R2, R8, 0x4, R2 ;  /* 0x0000000408027825 */ /* 0x004fc800078e0002 */
[----:B------:R-:W-:Y:S01]  /*00b0*/  IMAD.X R13, RZ, RZ, UR7, P0 ;  /* 0x00000007ff0d7e24 */ /* 0x000fe200080e06ff */
[----:B0-----:R0:W-:Y:S04]  /*00c0*/  STG.E desc[UR4][R2.64], R7 ;  /* 0x0000000702007986 */ /* 0x0011e8000c101904 */
[----:B------:R0:W-:Y:S04]  /*00d0*/  STG.E.U8 desc[UR4][R12.64], R0 ;  /* 0x000000000c007986 */ /* 0x0001e8000c101104 */
[----:B---3--:R-:W2:Y:S01]  /*00e0*/  LDG.E R4, desc[UR4][R4.64] ;  /* 0x0000000404047981 */ /* 0x008ea2000c1e1900 */
[----:B------:R-:W1:Y:S01]  /*00f0*/  LDC.64 R10, c[0x4][0x28] ;  /* 0x01000a00ff0a7b82 */ /* 0x000e620000000a00 */
[----:B------:R-:W3:Y:S02]  /*0100*/  LDCU UR6, c[0x0][0x2f8] ;  /* 0x00005f00ff0677ac */ /* 0x000ee40008000800 */
[----:B---3--:R-:W-:Y:S01]  /*0110*/  IADD3 R6, P1, PT, R1, UR6, RZ ;  /* 0x0000000601067c10 */ /* 0x008fe2000ff3e0ff */
[----:B-1----:R0:W-:Y:S01]  /*0120*/  STG.E.U8 desc[UR4][R10.64], RZ ;  /* 0x000000ff0a007986 */ /* 0x0021e2000c101104 */
[----:B------:R-:W1:Y:S01]  /*0130*/  LDCU UR4, c[0x0][0x2fc] ;  /* 0x00005f80ff0477ac */ /* 0x000e620008000800 */
[----:B--2---:R-:W-:-:S13]  /*0140*/  ISETP.NE.AND P0, PT, R4, R7, PT ;  /* 0x000000070400720c */ /* 0x004fda0003f05270 */
[----:B01----:R-:W-:Y:S05]  /*0150*/  @!P0 EXIT ;  /* 0x000000000000894d */ /* 0x003fea0003800000 */
[----:B------:R-:W-:Y:S01]  /*0160*/  MOV R0, 0x78 ;  /* 0x0000007800007802 */ /* 0x000fe20000000f00 */
[----:B------:R0:W-:Y:S01]  /*0170*/  STL [R1], R8 ;  /* 0x0000000801007387 */ /* 0x0001e20000100800 */
[----:B------:R-:W1:Y:S01]  /*0180*/  LDCU.64 UR6, c[0x4][0x70] ;  /* 0x01000e00ff0677ac */ /* 0x000e620008000a00 */
[----:B------:R-:W-:Y:S01]  /*0190*/  IADD3.X R7, PT, PT, RZ, UR4, RZ, P1, !PT ;  /* 0x00000004ff077c10 */ /* 0x000fe20008ffe4ff */
[----:B------:R0:W2:Y:S01]  /*01a0*/  LDC.64 R2, c[0x4][R0] ;  /* 0x0100000000027b82 */ /* 0x0000a20000000a00 */
[----:B-1----:R-:W-:Y:S01]  /*01b0*/  IMAD.U32 R4, RZ, RZ, UR6 ;  /* 0x00000006ff047e24 */ /* 0x002fe2000f8e00ff */
[----:B0-----:R-:W-:-:S07]  /*01c0*/  MOV R5, UR7 ;  /* 0x0000000700057c02 */ /* 0x001fce0008000f00 */
[----:B------:R-:W-:-:S07]  /*01d0*/  LEPC R20, `(.L_x_10) ;  /* 0x000000001014794e */ /* 0x000fce0000000000 */
[----:B--2---:R-:W-:Y:S05]  /*01e0*/  CALL.ABS.NOINC R2 ;  /* 0x0000000002007343 */ /* 0x004fea0003c00000 */
.L_x_10:
[----:B------:R-:W-:Y:S05]  /*01f0*/  EXIT ;  /* 0x000000000000794d */ /* 0x000fea0003800000 */
.L_x_11:
        /* <DEDUP_REMOVED lines=16> */
.L_x_19:


//--------------------- .text._Z22test_shfl_sync_defaulti --------------------------
	.section	.text._Z22test_shfl_sync_defaulti,"ax",@progbits
	.align	128
        .global         _Z22test_shfl_sync_defaulti
        .type           _Z22test_shfl_sync_defaulti,@function
        .size           _Z22test_shfl_sync_defaulti,(.L_x_20 - _Z22test_shfl_sync_defaulti)
        .other          _Z22test_shfl_sync_defaulti,@"STO_CUDA_ENTRY STV_DEFAULT"
_Z22test_shfl_sync_defaulti:
.text._Z22test_shfl_sync_defaulti:
[----:B------:R-:W0:Y:S02]  /*0000*/  LDC R1, c[0x0][0x37c] ;  /* 0x0000df00ff017b82 */ /* 0x000e240000000800 */
[----:B0-----:R-:W-:Y:S01]  /*0010*/  IADD3 R1, PT, PT, R1, -0x8, RZ ;  /* 0xfffffff801017810 */ /* 0x001fe20007ffe0ff */
[----:B------:R-:W-:Y:S06]  /*0020*/  EXIT ;  /* 0x000000000000794d */ /* 0x000fec0003800000 */
.L_x_12:
        /* <DEDUP_REMOVED lines=13> */
.L_x_20:


//--------------------- .nv.global.init           --------------------------
	.section	.nv.global.init,"aw",@progbits
.nv.global.init:
	.type		$str,@object
	.size		$str,(.L_14 - $str)
$str:
        /*0000*/ 	.byte	0x54, 0x68, 0x72, 0x65, 0x61, 0x64, 0x20, 0x25, 0x64, 0x20, 0x66, 0x61, 0x69, 0x6c, 0x65, 0x64
        /*0010*/ 	.byte	0x2e, 0x0a, 0x00
.L_14:


//--------------------- .nv.shared.reserved.0     --------------------------
	.section	.nv.shared.reserved.0,"aw",@nobits
	.weak		__nv_reservedSMEM_offset_0_alias
	.size		__nv_reservedSMEM_offset_0_alias, 0, 64
	.other		__nv_reservedSMEM_offset_0_alias,@"STO_CUDA_RESERVED_SHARED STV_DEFAULT"
__nv_reservedSMEM_offset_0_alias:
	.zero		0
	.zero		64


//--------------------- .nv.global                --------------------------
	.section	.nv.global,"aw",@nobits
	.align	4
.nv.global:
	.type		default_results_shfl_up,@object
	.size		default_results_shfl_up,(shfl_up_sync_shared_var_arr - default_results_shfl_up)
default_results_shfl_up:
	.zero		128
	.type		shfl_up_sync_shared_var_arr,@object
	.size		shfl_up_sync_shared_var_arr,(default_results_shfl_xor - shfl_up_sync_shared_var_arr)
shfl_up_sync_shared_var_arr:
	.zero		128
	.type		default_results_shfl_xor,@object
	.size		default_results_shfl_xor,(shfl_sync_shared_var_arr - default_results_shfl_xor)
default_results_shfl_xor:
	.zero		128
	.type		shfl_sync_shared_var_arr,@object
	.size		shfl_sync_shared_var_arr,(default_results_shfl_down - shfl_sync_shared_var_arr)
shfl_sync_shared_var_arr:
	.zero		128
	.type		default_results_shfl_down,@object
	.size		default_results_shfl_down,(shfl_down_sync_shared_var_arr - default_results_shfl_down)
default_results_shfl_down:
	.zero		128
	.type		shfl_down_sync_shared_var_arr,@object
	.size		shfl_down_sync_shared_var_arr,(shfl_xor_sync_shared_var_arr - shfl_down_sync_shared_var_arr)
shfl_down_sync_shared_var_arr:
	.zero		128
	.type		shfl_xor_sync_shared_var_arr,@object
	.size		shfl_xor_sync_shared_var_arr,(custom_results_shfl_up - shfl_xor_sync_shared_var_arr)
shfl_xor_sync_shared_var_arr:
	.zero		128
	.type		custom_results_shfl_up,@object
	.size		custom_results_shfl_up,(custom_results_shfl_xor - custom_results_shfl_up)
custom_results_shfl_up:
	.zero		128
	.type		custom_results_shfl_xor,@object
	.size		custom_results_shfl_xor,(custom_results_shfl_down - custom_results_shfl_xor)
custom_results_shfl_xor:
	.zero		128
	.type		custom_results_shfl_down,@object
	.size		custom_results_shfl_down,(shfl_up_sync_updated - custom_results_shfl_down)
custom_results_shfl_down:
	.zero		128
	.type		shfl_up_sync_updated,@object
	.size		shfl_up_sync_updated,(shfl_sync_updated - shfl_up_sync_updated)
shfl_up_sync_updated:
	.zero		32
	.type		shfl_sync_updated,@object
	.size		shfl_sync_updated,(shfl_down_sync_updated - shfl_sync_updated)
shfl_sync_updated:
	.zero		32
	.type		shfl_down_sync_updated,@object
	.size		shfl_down_sync_updated,(shfl_xor_sync_updated - shfl_down_sync_updated)
shfl_down_sync_updated:
	.zero		32
	.type		shfl_xor_sync_updated,@object
	.size		shfl_xor_sync_updated,(.L_7 - shfl_xor_sync_updated)
shfl_xor_sync_updated:
	.zero		32
.L_7:


//--------------------- .nv.constant0._Z25test_shfl_xor_sync_customv --------------------------
	.section	.nv.constant0._Z25test_shfl_xor_sync_customv,"a",@progbits
	.sectionflags	@""
	.align	4
.nv.constant0._Z25test_shfl_xor_sync_customv:
	.zero		896


//--------------------- .nv.constant0._Z26test_shfl_xor_sync_defaultv --------------------------
	.section	.nv.constant0._Z26test_shfl_xor_sync_defaultv,"a",@progbits
	.sectionflags	@""
	.align	4
.nv.constant0._Z26test_shfl_xor_sync_defaultv:
	.zero		896


//--------------------- .nv.constant0._Z26test_shfl_down_sync_customv --------------------------
	.section	.nv.constant0._Z26test_shfl_down_sync_customv,"a",@progbits
	.sectionflags	@""
	.align	4
.nv.constant0._Z26test_shfl_down_sync_customv:
	.zero		896


//--------------------- .nv.constant0._Z27test_shfl_down_sync_defaultv --------------------------
	.section	.nv.constant0._Z27test_shfl_down_sync_defaultv,"a",@progbits
	.sectionflags	@""
	.align	4
.nv.constant0._Z27test_shfl_down_sync_defaultv:
	.zero		896


//--------------------- .nv.constant0._Z24test_shfl_up_sync_customv --------------------------
	.section	.nv.constant0._Z24test_shfl_up_sync_customv,"a",@progbits
	.sectionflags	@""
	.align	4
.nv.constant0._Z24test_shfl_up_sync_customv:
	.zero		896


//--------------------- .nv.constant0._Z25test_shfl_up_sync_defaultv --------------------------
	.section	.nv.constant0._Z25test_shfl_up_sync_defaultv,"a",@progbits
	.sectionflags	@""
	.align	4
.nv.constant0._Z25test_shfl_up_sync_defaultv:
	.zero		896


//--------------------- .nv.constant0._Z21test_shfl_sync_customi --------------------------
	.section	.nv.constant0._Z21test_shfl_sync_customi,"a",@progbits
	.sectionflags	@""
	.align	4
.nv.constant0._Z21test_shfl_sync_customi:
	.zero		900


//--------------------- .nv.constant0._Z22test_shfl_sync_defaulti --------------------------
	.section	.nv.constant0._Z22test_shfl_sync_defaulti,"a",@progbits
	.sectionflags	@""
	.align	4
.nv.constant0._Z22test_shfl_sync_defaulti:
	.zero		900


//--------------------- SYMBOLS --------------------------

	.type		.nv.reservedSmem.offset0,@object
	.size		.nv.reservedSmem.offset0,0x4
	.type		vprintf,@function
